// auto-generated by cutlass_sweep.gemm — config: {"arch": "sm_100", "cluster_m": 4, "cluster_n": 2, "dtype": "tf32", "dtype_b": "tf32", "layout": "nt", "stages": 0, "tile_k": 128, "tile_m": 64, "tile_n": 128}
#include "cutlass/cutlass.h"
#include "cutlass/gemm/collective/collective_builder.hpp"
#include "cutlass/gemm/device/gemm_universal_adapter.h"
#include "cutlass/gemm/kernel/gemm_universal.hpp"
#include "cutlass/epilogue/collective/collective_builder.hpp"

using ElemA = cutlass::tfloat32_t;
using ElemB = cutlass::tfloat32_t;
using ElemCD = cutlass::tfloat32_t;
using Acc  = float;
using TileShape    = cute::Shape<cute::_64, cute::_128, cute::_128>;
using ClusterShape = cute::Shape<cute::_4, cute::_2, cute::_1>;

using CollectiveEpilogue = typename cutlass::epilogue::collective::CollectiveBuilder<
    cutlass::arch::Sm100, cutlass::arch::OpClassTensorOp,
    TileShape, ClusterShape,
    cutlass::epilogue::collective::EpilogueTileAuto,
    Acc, Acc,
    ElemCD, cutlass::layout::RowMajor, 128 / cutlass::sizeof_bits<ElemCD>::value,
    ElemCD, cutlass::layout::RowMajor, 128 / cutlass::sizeof_bits<ElemCD>::value,
    cutlass::epilogue::collective::EpilogueScheduleAuto
  >::CollectiveOp;

using CollectiveMainloop = typename cutlass::gemm::collective::CollectiveBuilder<
    cutlass::arch::Sm100, cutlass::arch::OpClassTensorOp,
    ElemA, cutlass::layout::RowMajor, 128 / cutlass::sizeof_bits<ElemA>::value,
    ElemB, cutlass::layout::ColumnMajor, 128 / cutlass::sizeof_bits<ElemB>::value,
    Acc,
    TileShape, ClusterShape,
    cutlass::gemm::collective::StageCountAutoCarveout<static_cast<int>(sizeof(typename CollectiveEpilogue::SharedStorage))>,
    cutlass::gemm::collective::KernelScheduleAuto
  >::CollectiveOp;

using GemmKernel = cutlass::gemm::kernel::GemmUniversal<
    cute::Shape<int,int,int,int>,
    CollectiveMainloop,
    CollectiveEpilogue
>;
using Gemm = cutlass::gemm::device::GemmUniversalAdapter<GemmKernel>;

// Force the device kernel symbol into the cubin without needing a host main.
auto* _anchor = &cutlass::device_kernel<GemmKernel>;


// ===== COMPILED SASS (sm_100a) =====

	.target	sm_100a

	.elftype	@"ET_EXEC"


//--------------------- .note.nv.tkinfo           --------------------------
	.section	.note.nv.tkinfo,"",@"SHT_NOTE"
	.sectionflags	@"SHF_NOTE_NV_TKINFO"
	.tkinfo
        /*0018*/ 	.word	0x00000002
        /*0030*/ 	.string	""
        /*0030*/ 	.string	"ptxas"
        /*0030*/ 	.string	"Cuda compilation tools, release 13.0, V13.0.88"
        /*0030*/ 	.string	"Build cuda_13.0.r13.0/compiler.36424714_0"
        /*0030*/ 	.string	"-arch sm_100a -m 64 "



//--------------------- .note.nv.cuinfo           --------------------------
	.section	.note.nv.cuinfo,"",@"SHT_NOTE"
	.sectionflags	@"SHF_NOTE_NV_CUINFO"
        /*0018*/ 	.short	0x0002
        /*001a*/ 	.short	0x0064
        /*001c*/ 	.short	0x0082
	.zero		2


//--------------------- .nv.info                  --------------------------
	.section	.nv.info,"",@"SHT_CUDA_INFO"
	.align	4


	//----- nvinfo : EIATTR_REGCOUNT
	.align		4
        /*0000*/ 	.byte	0x04, 0x2f
        /*0002*/ 	.short	(.L_19 - .L_18)
	.align		4
.L_18:
        /*0004*/ 	.word	index@(_ZN7cutlass13device_kernelINS_4gemm6kernel13GemmUniversalIN4cute5tupleIJiiiiEEENS1_10collective13CollectiveMmaINS1_35MainloopSm100TmaUmmaWarpSpecializedILi2ELi2ELi4ENS5_IJNS4_1CILi4EEENSA_ILi2EEENSA_ILi1EEEEEEEENS5_IJNSA_ILi64EEENSA_ILi128EEESH_EEENS_10tfloat32_tENS5_IJlSD_lEEESJ_SK_NS4_8TiledMMAINS4_8MMA_AtomIJNS4_17SM100_MMA_TF32_SSISJ_SJ_fLi64ELi128ELNS4_4UMMA5MajorE0ELSP_0ELNSO_7ScaleInE0ELSQ_0EEEEEENS4_6LayoutINS5_IJSD_SD_SD_EEENS5_IJNSA_ILi0EEESV_SV_EEEEENS5_IJNS4_10UnderscoreESY_SY_EEEEENS4_23SM90_TMA_LOAD_MULTICASTENS4_14ComposedLayoutINS4_7SwizzleILi3ELi4ELi3EEENS4_18smem_ptr_flag_bitsILi32EEENST_INS5_IJNSA_ILi8EEENSA_ILi32EEEEEENS5_IJS18_SD_EEEEEEEvNS4_8identityES11_S1C_vS1D_EENS_8epilogue10collective18CollectiveEpilogueINS1F_23Sm100TmaWarpSpecializedILi4ELi2ELi16ELb1ELb0EEEJSI_NS5_IJNST_ISG_SD_EENST_IS18_SD_EEEEESJ_SK_SJ_SK_NS1F_6fusion15FusionCallbacksIS1J_NS1N_17LinearCombinationISJ_fSJ_fLNS_15FloatRoundStyleE2EEESI_S1M_JEEENS4_5SM1004TMEM4LOAD26SM100_TMEM_LOAD_16dp128b8xENS4_13SM90_TMA_LOADES1C_NS4_17SM75_U32x4_LDSM_NENS4_14SM90_TMA_STOREES1C_NS4_17SM90_U32x4_STSM_NENS4_39AutoVectorizingCopyWithAssumedAlignmentILi128EEEEEEvvEEEEvNT_6ParamsE)
        /*0008*/ 	.word	0x00000050


	//----- nvinfo : EIATTR_FRAME_SIZE
	.align		4
.L_19:
        /*000c*/ 	.byte	0x04, 0x11
        /*000e*/ 	.short	(.L_21 - .L_20)
	.align		4
.L_20:
        /*0010*/ 	.word	index@($__internal_2_$__cuda_sm10x_tcgen05_guardrail_trap_unallocated_columns_being_dealloced)
        /*0014*/ 	.word	0x00000000


	//----- nvinfo : EIATTR_FRAME_SIZE
	.align		4
.L_21:
        /*0018*/ 	.byte	0x04, 0x11
        /*001a*/ 	.short	(.L_23 - .L_22)
	.align		4
.L_22:
        /*001c*/ 	.word	index@($__internal_1_$__cuda_sm10x_tcgen05_guardrail_trap_phase_invalid_during_alloc)
        /*0020*/ 	.word	0x00000000


	//----- nvinfo : EIATTR_FRAME_SIZE
	.align		4
.L_23:
        /*0024*/ 	.byte	0x04, 0x11
        /*0026*/ 	.short	(.L_25 - .L_24)
	.align		4
.L_24:
        /*0028*/ 	.word	index@($__internal_0_$__cuda_sm10x_tcgen05_guardrail_trap_col_being_dealloced_not_returned_by_alloc)
        /*002c*/ 	.word	0x00000000


	//----- nvinfo : EIATTR_FRAME_SIZE
	.align		4
.L_25:
        /*0030*/ 	.byte	0x04, 0x11
        /*0032*/ 	.short	(.L_27 - .L_26)
	.align		4
.L_26:
        /*0034*/ 	.word	index@(_ZN7cutlass13device_kernelINS_4gemm6kernel13GemmUniversalIN4cute5tupleIJiiiiEEENS1_10collective13CollectiveMmaINS1_35MainloopSm100TmaUmmaWarpSpecializedILi2ELi2ELi4ENS5_IJNS4_1CILi4EEENSA_ILi2EEENSA_ILi1EEEEEEEENS5_IJNSA_ILi64EEENSA_ILi128EEESH_EEENS_10tfloat32_tENS5_IJlSD_lEEESJ_SK_NS4_8TiledMMAINS4_8MMA_AtomIJNS4_17SM100_MMA_TF32_SSISJ_SJ_fLi64ELi128ELNS4_4UMMA5MajorE0ELSP_0ELNSO_7ScaleInE0ELSQ_0EEEEEENS4_6LayoutINS5_IJSD_SD_SD_EEENS5_IJNSA_ILi0EEESV_SV_EEEEENS5_IJNS4_10UnderscoreESY_SY_EEEEENS4_23SM90_TMA_LOAD_MULTICASTENS4_14ComposedLayoutINS4_7SwizzleILi3ELi4ELi3EEENS4_18smem_ptr_flag_bitsILi32EEENST_INS5_IJNSA_ILi8EEENSA_ILi32EEEEEENS5_IJS18_SD_EEEEEEEvNS4_8identityES11_S1C_vS1D_EENS_8epilogue10collective18CollectiveEpilogueINS1F_23Sm100TmaWarpSpecializedILi4ELi2ELi16ELb1ELb0EEEJSI_NS5_IJNST_ISG_SD_EENST_IS18_SD_EEEEESJ_SK_SJ_SK_NS1F_6fusion15FusionCallbacksIS1J_NS1N_17LinearCombinationISJ_fSJ_fLNS_15FloatRoundStyleE2EEESI_S1M_JEEENS4_5SM1004TMEM4LOAD26SM100_TMEM_LOAD_16dp128b8xENS4_13SM90_TMA_LOADES1C_NS4_17SM75_U32x4_LDSM_NENS4_14SM90_TMA_STOREES1C_NS4_17SM90_U32x4_STSM_NENS4_39AutoVectorizingCopyWithAssumedAlignmentILi128EEEEEEvvEEEEvNT_6ParamsE)
        /*0038*/ 	.word	0x00000000


	//----- nvinfo : EIATTR_MIN_STACK_SIZE
	.align		4
.L_27:
        /*003c*/ 	.byte	0x04, 0x12
        /*003e*/ 	.short	(.L_29 - .L_28)
	.align		4
.L_28:
        /*0040*/ 	.word	index@(_ZN7cutlass13device_kernelINS_4gemm6kernel13GemmUniversalIN4cute5tupleIJiiiiEEENS1_10collective13CollectiveMmaINS1_35MainloopSm100TmaUmmaWarpSpecializedILi2ELi2ELi4ENS5_IJNS4_1CILi4EEENSA_ILi2EEENSA_ILi1EEEEEEEENS5_IJNSA_ILi64EEENSA_ILi128EEESH_EEENS_10tfloat32_tENS5_IJlSD_lEEESJ_SK_NS4_8TiledMMAINS4_8MMA_AtomIJNS4_17SM100_MMA_TF32_SSISJ_SJ_fLi64ELi128ELNS4_4UMMA5MajorE0ELSP_0ELNSO_7ScaleInE0ELSQ_0EEEEEENS4_6LayoutINS5_IJSD_SD_SD_EEENS5_IJNSA_ILi0EEESV_SV_EEEEENS5_IJNS4_10UnderscoreESY_SY_EEEEENS4_23SM90_TMA_LOAD_MULTICASTENS4_14ComposedLayoutINS4_7SwizzleILi3ELi4ELi3EEENS4_18smem_ptr_flag_bitsILi32EEENST_INS5_IJNSA_ILi8EEENSA_ILi32EEEEEENS5_IJS18_SD_EEEEEEEvNS4_8identityES11_S1C_vS1D_EENS_8epilogue10collective18CollectiveEpilogueINS1F_23Sm100TmaWarpSpecializedILi4ELi2ELi16ELb1ELb0EEEJSI_NS5_IJNST_ISG_SD_EENST_IS18_SD_EEEEESJ_SK_SJ_SK_NS1F_6fusion15FusionCallbacksIS1J_NS1N_17LinearCombinationISJ_fSJ_fLNS_15FloatRoundStyleE2EEESI_S1M_JEEENS4_5SM1004TMEM4LOAD26SM100_TMEM_LOAD_16dp128b8xENS4_13SM90_TMA_LOADES1C_NS4_17SM75_U32x4_LDSM_NENS4_14SM90_TMA_STOREES1C_NS4_17SM90_U32x4_STSM_NENS4_39AutoVectorizingCopyWithAssumedAlignmentILi128EEEEEEvvEEEEvNT_6ParamsE)
        /*0044*/ 	.word	0x00000000
.L_29:


//--------------------- .nv.compat                --------------------------
	.section	.nv.compat,"",@"SHT_CUDA_COMPAT_INFO"
	.align	4
        /*0000*/ 	.byte	0x02, 0x09, 0x01, 0x00, 0x02, 0x02, 0x02, 0x00, 0x02, 0x05, 0x05, 0x00, 0x03, 0x07, 0x01, 0x01
        /*0010*/ 	.byte	0x02, 0x03, 0x01, 0x00, 0x02, 0x06, 0x01, 0x00, 0x04, 0x0b, 0x08, 0x00, 0x09, 0x00, 0x00, 0x00
        /*0020*/ 	.byte	0x00, 0x00, 0x00, 0x00


//--------------------- .nv.info._ZN7cutlass13device_kernelINS_4gemm6kernel13GemmUniversalIN4cute5tupleIJiiiiEEENS1_10collective13CollectiveMmaINS1_35MainloopSm100TmaUmmaWarpSpecializedILi2ELi2ELi4ENS5_IJNS4_1CILi4EEENSA_ILi2EEENSA_ILi1EEEEEEEENS5_IJNSA_ILi64EEENSA_ILi128EEESH_EEENS_10tfloat32_tENS5_IJlSD_lEEESJ_SK_NS4_8TiledMMAINS4_8MMA_AtomIJNS4_17SM100_MMA_TF32_SSISJ_SJ_fLi64ELi128ELNS4_4UMMA5MajorE0ELSP_0ELNSO_7ScaleInE0ELSQ_0EEEEEENS4_6LayoutINS5_IJSD_SD_SD_EEENS5_IJNSA_ILi0EEESV_SV_EEEEENS5_IJNS4_10UnderscoreESY_SY_EEEEENS4_23SM90_TMA_LOAD_MULTICASTENS4_14ComposedLayoutINS4_7SwizzleILi3ELi4ELi3EEENS4_18smem_ptr_flag_bitsILi32EEENST_INS5_IJNSA_ILi8EEENSA_ILi32EEEEEENS5_IJS18_SD_EEEEEEEvNS4_8identityES11_S1C_vS1D_EENS_8epilogue10collective18CollectiveEpilogueINS1F_23Sm100TmaWarpSpecializedILi4ELi2ELi16ELb1ELb0EEEJSI_NS5_IJNST_ISG_SD_EENST_IS18_SD_EEEEESJ_SK_SJ_SK_NS1F_6fusion15FusionCallbacksIS1J_NS1N_17LinearCombinationISJ_fSJ_fLNS_15FloatRoundStyleE2EEESI_S1M_JEEENS4_5SM1004TMEM4LOAD26SM100_TMEM_LOAD_16dp128b8xENS4_13SM90_TMA_LOADES1C_NS4_17SM75_U32x4_LDSM_NENS4_14SM90_TMA_STOREES1C_NS4_17SM90_U32x4_STSM_NENS4_39AutoVectorizingCopyWithAssumedAlignmentILi128EEEEEEvvEEEEvNT_6ParamsE --------------------------
	.section	.nv.info._ZN7cutlass13device_kernelINS_4gemm6kernel13GemmUniversalIN4cute5tupleIJiiiiEEENS1_10collective13CollectiveMmaINS1_35MainloopSm100TmaUmmaWarpSpecializedILi2ELi2ELi4ENS5_IJNS4_1CILi4EEENSA_ILi2EEENSA_ILi1EEEEEEEENS5_IJNSA_ILi64EEENSA_ILi128EEESH_EEENS_10tfloat32_tENS5_IJlSD_lEEESJ_SK_NS4_8TiledMMAINS4_8MMA_AtomIJNS4_17SM100_MMA_TF32_SSISJ_SJ_fLi64ELi128ELNS4_4UMMA5MajorE0ELSP_0ELNSO_7ScaleInE0ELSQ_0EEEEEENS4_6LayoutINS5_IJSD_SD_SD_EEENS5_IJNSA_ILi0EEESV_SV_EEEEENS5_IJNS4_10UnderscoreESY_SY_EEEEENS4_23SM90_TMA_LOAD_MULTICASTENS4_14ComposedLayoutINS4_7SwizzleILi3ELi4ELi3EEENS4_18smem_ptr_flag_bitsILi32EEENST_INS5_IJNSA_ILi8EEENSA_ILi32EEEEEENS5_IJS18_SD_EEEEEEEvNS4_8identityES11_S1C_vS1D_EENS_8epilogue10collective18CollectiveEpilogueINS1F_23Sm100TmaWarpSpecializedILi4ELi2ELi16ELb1ELb0EEEJSI_NS5_IJNST_ISG_SD_EENST_IS18_SD_EEEEESJ_SK_SJ_SK_NS1F_6fusion15FusionCallbacksIS1J_NS1N_17LinearCombinationISJ_fSJ_fLNS_15FloatRoundStyleE2EEESI_S1M_JEEENS4_5SM1004TMEM4LOAD26SM100_TMEM_LOAD_16dp128b8xENS4_13SM90_TMA_LOADES1C_NS4_17SM75_U32x4_LDSM_NENS4_14SM90_TMA_STOREES1C_NS4_17SM90_U32x4_STSM_NENS4_39AutoVectorizingCopyWithAssumedAlignmentILi128EEEEEEvvEEEEvNT_6ParamsE,"",@"SHT_CUDA_INFO"
	.sectionflags	@""
	.align	4


	//----- nvinfo : EIATTR_CUDA_API_VERSION
	.align		4
        /*0000*/ 	.byte	0x04, 0x37
        /*0002*/ 	.short	(.L_31 - .L_30)
.L_30:
        /*0004*/ 	.word	0x00000082


	//----- nvinfo : EIATTR_KPARAM_INFO
	.align		4
.L_31:
        /*0008*/ 	.byte	0x04, 0x17
        /*000a*/ 	.short	(.L_33 - .L_32)
.L_32:
        /*000c*/ 	.word	0x00000000
        /*0010*/ 	.short	0x0000
        /*0012*/ 	.short	0x0000
        /*0014*/ 	.byte	0x00, 0xf0, 0x01, 0x20


	//----- nvinfo : EIATTR_AT_ENTRY_FRAGMENTS
	.align		4
.L_33:
        /*0018*/ 	.byte	0x04, 0x4f
        /*001a*/ 	.short	(.L_35 - .L_34)


	//   ....[0]....
.L_34:
        /*001c*/ 	.word	0x00000006


	//----- nvinfo : EIATTR_RESERVED_SMEM_USED
	.align		4
.L_35:
        /*0020*/ 	.byte	0x01, 0x41
	.zero		2


	//----- nvinfo : EIATTR_SPARSE_MMA_MASK
	.align		4
        /*0024*/ 	.byte	0x03, 0x50
        /*0026*/ 	.short	0x0000


	//----- nvinfo : EIATTR_TCGEN05_1CTA_USED
	.align		4
        /*0028*/ 	.byte	0x01, 0x51
	.zero		2


	//----- nvinfo : EIATTR_MAXREG_COUNT
	.align		4
        /*002c*/ 	.byte	0x03, 0x1b
        /*002e*/ 	.short	0x00ff


	//----- nvinfo : EIATTR_NUM_BARRIERS
	.align		4
        /*0030*/ 	.byte	0x02, 0x4c
        /*0032*/ 	.byte	0x07
	.zero		1


	//----- nvinfo : EIATTR_EXTERNS
	.align		4
        /*0034*/ 	.byte	0x04, 0x0f
        /*0036*/ 	.short	(.L_37 - .L_36)


	//   ....[0]....
	.align		4
.L_36:
        /*0038*/ 	.word	index@(__assertfail)


	//----- nvinfo : EIATTR_MERCURY_ISA_VERSION
	.align		4
.L_37:
        /*003c*/ 	.byte	0x03, 0x5f
        /*003e*/ 	.short	0x0101


	//----- nvinfo : EIATTR_INT_WARP_WIDE_INSTR_OFFSETS
	.align		4
        /*0040*/ 	.byte	0x04, 0x31
        /*0042*/ 	.short	(.L_39 - .L_38)


	//   ....[0]....
.L_38:
        /*0044*/ 	.word	0x00004760


	//   ....[1]....
        /*0048*/ 	.word	0x00004790


	//   ....[2]....
        /*004c*/ 	.word	0x000047b0


	//   ....[3]....
        /*0050*/ 	.word	0x000052f0


	//   ....[4]....
        /*0054*/ 	.word	0x00005360


	//   ....[5]....
        /*0058*/ 	.word	0x00005450


	//   ....[6]....
        /*005c*/ 	.word	0x000054d0


	//   ....[7]....
        /*0060*/ 	.word	0x000055d0


	//   ....[8]....
        /*0064*/ 	.word	0x00005650


	//   ....[9]....
        /*0068*/ 	.word	0x00005740


	//   ....[10]....
        /*006c*/ 	.word	0x000057f0


	//----- nvinfo : EIATTR_COOP_GROUP_MASK_REGIDS
	.align		4
.L_39:
        /*0070*/ 	.byte	0x04, 0x29
        /*0072*/ 	.short	(.L_41 - .L_40)


	//   ....[0]....
.L_40:
        /*0074*/ 	.word	0xffffffff


	//   ....[1]....
        /*0078*/ 	.word	0xffffffff


	//   ....[2]....
        /*007c*/ 	.word	0xffffffff


	//   ....[3]....
        /*0080*/ 	.word	0xffffffff


	//   ....[4]....
        /*0084*/ 	.word	0xffffffff


	//   ....[5]....
        /*0088*/ 	.word	0xffffffff


	//   ....[6]....
        /*008c*/ 	.word	0xffffffff


	//   ....[7]....
        /*0090*/ 	.word	0xffffffff


	//   ....[8]....
        /*0094*/ 	.word	0xffffffff


	//   ....[9]....
        /*0098*/ 	.word	0xffffffff


	//   ....[10]....
        /*009c*/ 	.word	0xffffffff


	//   ....[11]....
        /*00a0*/ 	.word	0xffffffff


	//   ....[12]....
        /*00a4*/ 	.word	0xffffffff


	//   ....[13]....
        /*00a8*/ 	.word	0xffffffff


	//----- nvinfo : EIATTR_COOP_GROUP_INSTR_OFFSETS
	.align		4
.L_41:
        /*00ac*/ 	.byte	0x04, 0x28
        /*00ae*/ 	.short	(.L_43 - .L_42)


	//   ....[0]....
.L_42:
        /*00b0*/ 	.word	0x00000080


	//   ....[1]....
        /*00b4*/ 	.word	0x000004e0


	//   ....[2]....
        /*00b8*/ 	.word	0x00000650


	//   ....[3]....
        /*00bc*/ 	.word	0x000007f0


	//   ....[4]....
        /*00c0*/ 	.word	0x000008f0


	//   ....[5]....
        /*00c4*/ 	.word	0x00000a60


	//   ....[6]....
        /*00c8*/ 	.word	0x00000c00


	//   ....[7]....
        /*00cc*/ 	.word	0x00000db0


	//   ....[8]....
        /*00d0*/ 	.word	0x000026f0


	//   ....[9]....
        /*00d4*/ 	.word	0x00003490


	//   ....[10]....
        /*00d8*/ 	.word	0x000036a0


	//   ....[11]....
        /*00dc*/ 	.word	0x000036d0


	//   ....[12]....
        /*00e0*/ 	.word	0x00004630


	//   ....[13]....
        /*00e4*/ 	.word	0x00004870


	//----- nvinfo : EIATTR_VRC_CTA_INIT_COUNT
	.align		4
.L_43:
        /*00e8*/ 	.byte	0x02, 0x4a
        /*00ea*/ 	.byte	0x80
	.zero		1


	//----- nvinfo : EIATTR_SYSCALL_OFFSETS
	.align		4
        /*00ec*/ 	.byte	0x04, 0x46
        /*00ee*/ 	.short	(.L_45 - .L_44)


	//   ....[0]....
.L_44:
        /*00f0*/ 	.word	0x000064a0


	//   ....[1]....
        /*00f4*/ 	.word	0x00006590


	//   ....[2]....
        /*00f8*/ 	.word	0x00006e20


	//   ....[3]....
        /*00fc*/ 	.word	0x000077e0


	//   ....[4]....
        /*0100*/ 	.word	0x00008150


	//   ....[5]....
        /*0104*/ 	.word	0x00008ac0


	//----- nvinfo : EIATTR_MBARRIER_INSTR_OFFSETS
	.align		4
.L_45:
        /*0108*/ 	.byte	0x04, 0x39
        /*010a*/ 	.short	(.L_47 - .L_46)


	//   ....[0]....
.L_46:
        /*010c*/ 	.word	0x00000600
        /*0110*/ 	.word	0x000000ff
        /*0114*/ 	.word	0x00000000
        /*0118*/ 	.short	0x0100
        /*011a*/ 	.byte	0x04
	.zero		1


	//   ....[1]....
        /*011c*/ 	.word	0x00000610
        /*0120*/ 	.word	0x000000ff
        /*0124*/ 	.word	0x00000010
        /*0128*/ 	.short	0x0100
        /*012a*/ 	.byte	0x04
	.zero		1


	//   ....[2]....
        /*012c*/ 	.word	0x00000620
        /*0130*/ 	.word	0x000000ff
        /*0134*/ 	.word	0x00000008
        /*0138*/ 	.short	0x0100
        /*013a*/ 	.byte	0x04
	.zero		1


	//   ....[3]....
        /*013c*/ 	.word	0x00000630
        /*0140*/ 	.word	0x000000ff
        /*0144*/ 	.word	0x00000018
        /*0148*/ 	.short	0x0100
        /*014a*/ 	.byte	0x04
	.zero		1


	//   ....[4]....
        /*014c*/ 	.word	0x00000760
        /*0150*/ 	.word	0x000000ff
        /*0154*/ 	.word	0x00000020
        /*0158*/ 	.short	0x0100
        /*015a*/ 	.byte	0x04
	.zero		1


	//   ....[5]....
        /*015c*/ 	.word	0x00000770
        /*0160*/ 	.word	0x000000ff
        /*0164*/ 	.word	0x00000040
        /*0168*/ 	.short	0x0100
        /*016a*/ 	.byte	0x04
	.zero		1


	//   ....[6]....
        /*016c*/ 	.word	0x00000780
        /*0170*/ 	.word	0x000000ff
        /*0174*/ 	.word	0x00000028
        /*0178*/ 	.short	0x0100
        /*017a*/ 	.byte	0x04
	.zero		1


	//   ....[7]....
        /*017c*/ 	.word	0x00000790
        /*0180*/ 	.word	0x000000ff
        /*0184*/ 	.word	0x00000048
        /*0188*/ 	.short	0x0100
        /*018a*/ 	.byte	0x04
	.zero		1


	//   ....[8]....
        /*018c*/ 	.word	0x000007a0
        /*0190*/ 	.word	0x000000ff
        /*0194*/ 	.word	0x00000030
        /*0198*/ 	.short	0x0100
        /*019a*/ 	.byte	0x04
	.zero		1


	//   ....[9]....
        /*019c*/ 	.word	0x000007b0
        /*01a0*/ 	.word	0x000000ff
        /*01a4*/ 	.word	0x00000050
        /*01a8*/ 	.short	0x0100
        /*01aa*/ 	.byte	0x04
	.zero		1


	//   ....[10]....
        /*01ac*/ 	.word	0x000007c0
        /*01b0*/ 	.word	0x000000ff
        /*01b4*/ 	.word	0x00000038
        /*01b8*/ 	.short	0x0100
        /*01ba*/ 	.byte	0x04
	.zero		1


	//   ....[11]....
        /*01bc*/ 	.word	0x000007d0
        /*01c0*/ 	.word	0x000000ff
        /*01c4*/ 	.word	0x00000058
        /*01c8*/ 	.short	0x0100
        /*01ca*/ 	.byte	0x04
	.zero		1


	//   ....[12]....
        /*01cc*/ 	.word	0x000008c0
        /*01d0*/ 	.word	0x000000ff
        /*01d4*/ 	.word	0x00000060
        /*01d8*/ 	.short	0x0100
        /*01da*/ 	.byte	0x06
	.zero		1


	//   ....[13]....
        /*01dc*/ 	.word	0x000008d0
        /*01e0*/ 	.word	0x000000ff
        /*01e4*/ 	.word	0x00000068
        /*01e8*/ 	.short	0x0100
        /*01ea*/ 	.byte	0x06
	.zero		1


	//   ....[14]....
        /*01ec*/ 	.word	0x00000a10
        /*01f0*/ 	.word	0x000000ff
        /*01f4*/ 	.word	0x00000070
        /*01f8*/ 	.short	0x0100
        /*01fa*/ 	.byte	0x06
	.zero		1


	//   ....[15]....
        /*01fc*/ 	.word	0x00000a20
        /*0200*/ 	.word	0x000000ff
        /*0204*/ 	.word	0x00000080
        /*0208*/ 	.short	0x0100
        /*020a*/ 	.byte	0x06
	.zero		1


	//   ....[16]....
        /*020c*/ 	.word	0x00000a30
        /*0210*/ 	.word	0x000000ff
        /*0214*/ 	.word	0x00000078
        /*0218*/ 	.short	0x0100
        /*021a*/ 	.byte	0x06
	.zero		1


	//   ....[17]....
        /*021c*/ 	.word	0x00000a40
        /*0220*/ 	.word	0x000000ff
        /*0224*/ 	.word	0x00000088
        /*0228*/ 	.short	0x0100
        /*022a*/ 	.byte	0x06
	.zero		1


	//   ....[18]....
        /*022c*/ 	.word	0x00000b70
        /*0230*/ 	.word	0x000000ff
        /*0234*/ 	.word	0x00000090
        /*0238*/ 	.short	0x0100
        /*023a*/ 	.byte	0x04
	.zero		1


	//   ....[19]....
        /*023c*/ 	.word	0x00000b80
        /*0240*/ 	.word	0x000000ff
        /*0244*/ 	.word	0x000000b0
        /*0248*/ 	.short	0x0100
        /*024a*/ 	.byte	0x04
	.zero		1


	//   ....[20]....
        /*024c*/ 	.word	0x00000b90
        /*0250*/ 	.word	0x000000ff
        /*0254*/ 	.word	0x00000098
        /*0258*/ 	.short	0x0100
        /*025a*/ 	.byte	0x04
	.zero		1


	//   ....[21]....
        /*025c*/ 	.word	0x00000ba0
        /*0260*/ 	.word	0x000000ff
        /*0264*/ 	.word	0x000000b8
        /*0268*/ 	.short	0x0100
        /*026a*/ 	.byte	0x04
	.zero		1


	//   ....[22]....
        /*026c*/ 	.word	0x00000bb0
        /*0270*/ 	.word	0x000000ff
        /*0274*/ 	.word	0x000000a0
        /*0278*/ 	.short	0x0100
        /*027a*/ 	.byte	0x04
	.zero		1


	//   ....[23]....
        /*027c*/ 	.word	0x00000bc0
        /*0280*/ 	.word	0x000000ff
        /*0284*/ 	.word	0x000000c0
        /*0288*/ 	.short	0x0100
        /*028a*/ 	.byte	0x04
	.zero		1


	//   ....[24]....
        /*028c*/ 	.word	0x00000bd0
        /*0290*/ 	.word	0x000000ff
        /*0294*/ 	.word	0x000000a8
        /*0298*/ 	.short	0x0100
        /*029a*/ 	.byte	0x04
	.zero		1


	//   ....[25]....
        /*029c*/ 	.word	0x00000be0
        /*02a0*/ 	.word	0x000000ff
        /*02a4*/ 	.word	0x000000c8
        /*02a8*/ 	.short	0x0100
        /*02aa*/ 	.byte	0x04
	.zero		1


	//   ....[26]....
        /*02ac*/ 	.word	0x00000cd0
        /*02b0*/ 	.word	0x000000ff
        /*02b4*/ 	.word	0x000000d0
        /*02b8*/ 	.short	0x0100
        /*02ba*/ 	.byte	0x04
	.zero		1


	//   ....[27]....
        /*02bc*/ 	.word	0x00000ce0
        /*02c0*/ 	.word	0x000000ff
        /*02c4*/ 	.word	0x000000e0
        /*02c8*/ 	.short	0x0100
        /*02ca*/ 	.byte	0x04
	.zero		1


	//   ....[28]....
        /*02cc*/ 	.word	0x00000cf0
        /*02d0*/ 	.word	0x000000ff
        /*02d4*/ 	.word	0x000000d8
        /*02d8*/ 	.short	0x0100
        /*02da*/ 	.byte	0x04
	.zero		1


	//   ....[29]....
        /*02dc*/ 	.word	0x00000d00
        /*02e0*/ 	.word	0x000000ff
        /*02e4*/ 	.word	0x000000e8
        /*02e8*/ 	.short	0x0100
        /*02ea*/ 	.byte	0x04
	.zero		1


	//   ....[30]....
        /*02ec*/ 	.word	0x00001a60
        /*02f0*/ 	.word	0x00000000
        /*02f4*/ 	.word	0x000000e0
        /*02f8*/ 	.short	0x010a
        /*02fa*/ 	.byte	0xff
	.zero		1


	//   ....[31]....
        /*02fc*/ 	.word	0x00001a90
        /*0300*/ 	.word	0x00000000
        /*0304*/ 	.word	0x000000d0
        /*0308*/ 	.short	0x0101
        /*030a*/ 	.byte	0xff
	.zero		1


	//   ....[32]....
        /*030c*/ 	.word	0x00001b70
        /*0310*/ 	.word	0x000000ff
        /*0314*/ 	.word	0x00000010
        /*0318*/ 	.short	0x010a
        /*031a*/ 	.byte	0x04
	.zero		1


	//   ....[33]....
        /*031c*/ 	.word	0x00001bf0
        /*0320*/ 	.word	0x000000ff
        /*0324*/ 	.word	0x00000010
        /*0328*/ 	.short	0x010a
        /*032a*/ 	.byte	0x39
	.zero		1


	//   ....[34]....
        /*032c*/ 	.word	0x00001d30
        /*0330*/ 	.word	0x000000ff
        /*0334*/ 	.word	0x00000010
        /*0338*/ 	.short	0x010a
        /*033a*/ 	.byte	0x04
	.zero		1


	//   ....[35]....
        /*033c*/ 	.word	0x00002130
        /*0340*/ 	.word	0x000000ff
        /*0344*/ 	.word	0x00000068
        /*0348*/ 	.short	0x0101
        /*034a*/ 	.byte	0x16
	.zero		1


	//   ....[36]....
        /*034c*/ 	.word	0x00002150
        /*0350*/ 	.word	0x000000ff
        /*0354*/ 	.word	0x00000010
        /*0358*/ 	.short	0x010a
        /*035a*/ 	.byte	0x04
	.zero		1


	//   ....[37]....
        /*035c*/ 	.word	0x000021d0
        /*0360*/ 	.word	0x000000ff
        /*0364*/ 	.word	0x00000010
        /*0368*/ 	.short	0x010a
        /*036a*/ 	.byte	0x39
	.zero		1


	//   ....[38]....
        /*036c*/ 	.word	0x00002310
        /*0370*/ 	.word	0x000000ff
        /*0374*/ 	.word	0x00000010
        /*0378*/ 	.short	0x010a
        /*037a*/ 	.byte	0x04
	.zero		1


	//   ....[39]....
        /*037c*/ 	.word	0x00002720
        /*0380*/ 	.word	0x00000003
        /*0384*/ 	.word	0x00000070
        /*0388*/ 	.short	0x010a
        /*038a*/ 	.byte	0xff
	.zero		1


	//   ....[40]....
        /*038c*/ 	.word	0x00002870
        /*0390*/ 	.word	0x00000000
        /*0394*/ 	.word	0x00000000
        /*0398*/ 	.short	0x0101
        /*039a*/ 	.byte	0xff
	.zero		1


	//   ....[41]....
        /*039c*/ 	.word	0x00002e30
        /*03a0*/ 	.word	0x000000ff
        /*03a4*/ 	.word	0x00000000
        /*03a8*/ 	.short	0x010a
        /*03aa*/ 	.byte	0x04
	.zero		1


	//   ....[42]....
        /*03ac*/ 	.word	0x00002ed0
        /*03b0*/ 	.word	0x00000000
        /*03b4*/ 	.word	0x00000000
        /*03b8*/ 	.short	0x010a
        /*03ba*/ 	.byte	0xff
	.zero		1


	//   ....[43]....
        /*03bc*/ 	.word	0x00002ff0
        /*03c0*/ 	.word	0x00000002
        /*03c4*/ 	.word	0x000000d0
        /*03c8*/ 	.short	0x010a
        /*03ca*/ 	.byte	0xff
	.zero		1


	//   ....[44]....
        /*03cc*/ 	.word	0x00003060
        /*03d0*/ 	.word	0x00000002
        /*03d4*/ 	.word	0x00000000
        /*03d8*/ 	.short	0x0101
        /*03da*/ 	.byte	0xff
	.zero		1


	//   ....[45]....
        /*03dc*/ 	.word	0x00003080
        /*03e0*/ 	.word	0x000000ff
        /*03e4*/ 	.word	0x00000080
        /*03e8*/ 	.short	0x010a
        /*03ea*/ 	.byte	0x04
	.zero		1


	//   ....[46]....
        /*03ec*/ 	.word	0x000031a0
        /*03f0*/ 	.word	0x00000002
        /*03f4*/ 	.word	0x00000070
        /*03f8*/ 	.short	0x010a
        /*03fa*/ 	.byte	0xff
	.zero		1


	//   ....[47]....
        /*03fc*/ 	.word	0x000032a0
        /*0400*/ 	.word	0x00000002
        /*0404*/ 	.word	0x00000000
        /*0408*/ 	.short	0x0101
        /*040a*/ 	.byte	0xff
	.zero		1


	//   ....[48]....
        /*040c*/ 	.word	0x00003330
        /*0410*/ 	.word	0x000000ff
        /*0414*/ 	.word	0x00000080
        /*0418*/ 	.short	0x0106
        /*041a*/ 	.byte	0x04
	.zero		1


	//   ....[49]....
        /*041c*/ 	.word	0x00003350
        /*0420*/ 	.word	0x000000ff
        /*0424*/ 	.word	0x00000080
        /*0428*/ 	.short	0x010a
        /*042a*/ 	.byte	0x04
	.zero		1


	//   ....[50]....
        /*042c*/ 	.word	0x000033e0
        /*0430*/ 	.word	0x000000ff
        /*0434*/ 	.word	0x00000080
        /*0438*/ 	.short	0x0106
        /*043a*/ 	.byte	0x07
	.zero		1


	//   ....[51]....
        /*043c*/ 	.word	0x00003420
        /*0440*/ 	.word	0x00000000
        /*0444*/ 	.word	0x00000080
        /*0448*/ 	.short	0x010a
        /*044a*/ 	.byte	0xff
	.zero		1


	//   ....[52]....
        /*044c*/ 	.word	0x00003940
        /*0450*/ 	.word	0x00000000
        /*0454*/ 	.word	0x00000070
        /*0458*/ 	.short	0x010a
        /*045a*/ 	.byte	0xff
	.zero		1


	//   ....[53]....
        /*045c*/ 	.word	0x00003a60
        /*0460*/ 	.word	0x00000003
        /*0464*/ 	.word	0x00000000
        /*0468*/ 	.short	0x0101
        /*046a*/ 	.byte	0xff
	.zero		1


	//   ....[54]....
        /*046c*/ 	.word	0x00003a70
        /*0470*/ 	.word	0x000000ff
        /*0474*/ 	.word	0x00000000
        /*0478*/ 	.short	0x010a
        /*047a*/ 	.byte	0x04
	.zero		1


	//   ....[55]....
        /*047c*/ 	.word	0x00003ac0
        /*0480*/ 	.word	0x000000ff
        /*0484*/ 	.word	0x000000b0
        /*0488*/ 	.short	0x010a
        /*048a*/ 	.byte	0x05
	.zero		1


	//   ....[56]....
        /*048c*/ 	.word	0x00003bd0
        /*0490*/ 	.word	0x000000ff
        /*0494*/ 	.word	0x00000000
        /*0498*/ 	.short	0x010a
        /*049a*/ 	.byte	0x05
	.zero		1


	//   ....[57]....
        /*049c*/ 	.word	0x00003d20
        /*04a0*/ 	.word	0x000000ff
        /*04a4*/ 	.word	0x00000000
        /*04a8*/ 	.short	0x010a
        /*04aa*/ 	.byte	0x07
	.zero		1


	//   ....[58]....
        /*04ac*/ 	.word	0x00004460
        /*04b0*/ 	.word	0x000000ff
        /*04b4*/ 	.word	0x00000000
        /*04b8*/ 	.short	0x010a
        /*04ba*/ 	.byte	0x04
	.zero		1


	//   ....[59]....
        /*04bc*/ 	.word	0x000044f0
        /*04c0*/ 	.word	0x000000ff
        /*04c4*/ 	.word	0x00000000
        /*04c8*/ 	.short	0x010a
        /*04ca*/ 	.byte	0x05
	.zero		1


	//   ....[60]....
        /*04cc*/ 	.word	0x00004580
        /*04d0*/ 	.word	0x000000ff
        /*04d4*/ 	.word	0x00000000
        /*04d8*/ 	.short	0x010a
        /*04da*/ 	.byte	0x05
	.zero		1


	//   ....[61]....
        /*04dc*/ 	.word	0x00004610
        /*04e0*/ 	.word	0x000000ff
        /*04e4*/ 	.word	0x00000000
        /*04e8*/ 	.short	0x010a
        /*04ea*/ 	.byte	0x04
	.zero		1


	//   ....[62]....
        /*04ec*/ 	.word	0x00004af0
        /*04f0*/ 	.word	0x0000000c
        /*04f4*/ 	.word	0x00000070
        /*04f8*/ 	.short	0x010a
        /*04fa*/ 	.byte	0xff
	.zero		1


	//   ....[63]....
        /*04fc*/ 	.word	0x00004c60
        /*0500*/ 	.word	0x00000000
        /*0504*/ 	.word	0x00000000
        /*0508*/ 	.short	0x0101
        /*050a*/ 	.byte	0xff
	.zero		1


	//   ....[64]....
        /*050c*/ 	.word	0x000050f0
        /*0510*/ 	.word	0x000000ff
        /*0514*/ 	.word	0x00000068
        /*0518*/ 	.short	0x010a
        /*051a*/ 	.byte	0x15
	.zero		1


	//   ....[65]....
        /*051c*/ 	.word	0x00005270
        /*0520*/ 	.word	0x000000ff
        /*0524*/ 	.word	0x00000040
        /*0528*/ 	.short	0x010a
        /*052a*/ 	.byte	0x15
	.zero		1


	//   ....[66]....
        /*052c*/ 	.word	0x00005400
        /*0530*/ 	.word	0x000000ff
        /*0534*/ 	.word	0x00000020
        /*0538*/ 	.short	0x010b
        /*053a*/ 	.byte	0x15
	.zero		1


	//   ....[67]....
        /*053c*/ 	.word	0x00005410
        /*0540*/ 	.word	0x000000ff
        /*0544*/ 	.word	0x00000000
        /*0548*/ 	.short	0x0101
        /*054a*/ 	.byte	0x06
	.zero		1


	//   ....[68]....
        /*054c*/ 	.word	0x00005420
        /*0550*/ 	.word	0x000000ff
        /*0554*/ 	.word	0x00000048
        /*0558*/ 	.short	0x010a
        /*055a*/ 	.byte	0x15
	.zero		1


	//   ....[69]....
        /*055c*/ 	.word	0x00005580
        /*0560*/ 	.word	0x000000ff
        /*0564*/ 	.word	0x00000028
        /*0568*/ 	.short	0x010b
        /*056a*/ 	.byte	0x15
	.zero		1


	//   ....[70]....
        /*056c*/ 	.word	0x00005590
        /*0570*/ 	.word	0x000000ff
        /*0574*/ 	.word	0x00000000
        /*0578*/ 	.short	0x0101
        /*057a*/ 	.byte	0x06
	.zero		1


	//   ....[71]....
        /*057c*/ 	.word	0x000055a0
        /*0580*/ 	.word	0x000000ff
        /*0584*/ 	.word	0x00000050
        /*0588*/ 	.short	0x010a
        /*058a*/ 	.byte	0x15
	.zero		1


	//   ....[72]....
        /*058c*/ 	.word	0x000056f0
        /*0590*/ 	.word	0x000000ff
        /*0594*/ 	.word	0x00000030
        /*0598*/ 	.short	0x010b
        /*059a*/ 	.byte	0x15
	.zero		1


	//   ....[73]....
        /*059c*/ 	.word	0x00005700
        /*05a0*/ 	.word	0x000000ff
        /*05a4*/ 	.word	0x00000000
        /*05a8*/ 	.short	0x0101
        /*05aa*/ 	.byte	0x06
	.zero		1


	//   ....[74]....
        /*05ac*/ 	.word	0x00005710
        /*05b0*/ 	.word	0x000000ff
        /*05b4*/ 	.word	0x00000058
        /*05b8*/ 	.short	0x010a
        /*05ba*/ 	.byte	0x15
	.zero		1


	//   ....[75]....
        /*05bc*/ 	.word	0x00005910
        /*05c0*/ 	.word	0x000000ff
        /*05c4*/ 	.word	0x00000038
        /*05c8*/ 	.short	0x010b
        /*05ca*/ 	.byte	0x15
	.zero		1


	//   ....[76]....
        /*05cc*/ 	.word	0x00005920
        /*05d0*/ 	.word	0x000000ff
        /*05d4*/ 	.word	0x00000000
        /*05d8*/ 	.short	0x0101
        /*05da*/ 	.byte	0x25
	.zero		1


	//   ....[77]....
        /*05dc*/ 	.word	0x00005950
        /*05e0*/ 	.word	0x000000ff
        /*05e4*/ 	.word	0x00000040
        /*05e8*/ 	.short	0x010a
        /*05ea*/ 	.byte	0x15
	.zero		1


	//   ....[78]....
        /*05ec*/ 	.word	0x00005970
        /*05f0*/ 	.word	0x000000ff
        /*05f4*/ 	.word	0x00000048
        /*05f8*/ 	.short	0x010a
        /*05fa*/ 	.byte	0x15
	.zero		1


	//   ....[79]....
        /*05fc*/ 	.word	0x00005990
        /*0600*/ 	.word	0x000000ff
        /*0604*/ 	.word	0x00000050
        /*0608*/ 	.short	0x010a
        /*060a*/ 	.byte	0x15
	.zero		1


	//   ....[80]....
        /*060c*/ 	.word	0x000059d0
        /*0610*/ 	.word	0x00000000
        /*0614*/ 	.word	0x00000058
        /*0618*/ 	.short	0x010a
        /*061a*/ 	.byte	0xff
	.zero		1


	//   ....[81]....
        /*061c*/ 	.word	0x00005d30
        /*0620*/ 	.word	0x00000003
        /*0624*/ 	.word	0x00000070
        /*0628*/ 	.short	0x010a
        /*062a*/ 	.byte	0xff
	.zero		1


	//   ....[82]....
        /*062c*/ 	.word	0x00005eb0
        /*0630*/ 	.word	0x00000000
        /*0634*/ 	.word	0x00000000
        /*0638*/ 	.short	0x0101
        /*063a*/ 	.byte	0xff
	.zero		1


	//   ....[83]....
        /*063c*/ 	.word	0x00006a40
        /*0640*/ 	.word	0x000000ff
        /*0644*/ 	.word	0x00000020
        /*0648*/ 	.short	0x010a
        /*064a*/ 	.byte	0x2b
	.zero		1


	//   ....[84]....
        /*064c*/ 	.word	0x00006a80
        /*0650*/ 	.word	0x0000001a
        /*0654*/ 	.word	0x00000090
        /*0658*/ 	.short	0x010a
        /*065a*/ 	.byte	0xff
	.zero		1


	//   ....[85]....
        /*065c*/ 	.word	0x00006c00
        /*0660*/ 	.word	0x000000ff
        /*0664*/ 	.word	0x00000020
        /*0668*/ 	.short	0x010a
        /*066a*/ 	.byte	0x2b
	.zero		1


	//   ....[86]....
        /*066c*/ 	.word	0x00006d00
        /*0670*/ 	.word	0x0000001a
        /*0674*/ 	.word	0x00000090
        /*0678*/ 	.short	0x010a
        /*067a*/ 	.byte	0xff
	.zero		1


	//   ....[87]....
        /*067c*/ 	.word	0x00007500
        /*0680*/ 	.word	0x00000000
        /*0684*/ 	.word	0x00000000
        /*0688*/ 	.short	0x0101
        /*068a*/ 	.byte	0xff
	.zero		1


	//   ....[88]....
        /*068c*/ 	.word	0x00007510
        /*0690*/ 	.word	0x00000002
        /*0694*/ 	.word	0x00000020
        /*0698*/ 	.short	0x010a
        /*069a*/ 	.byte	0xff
	.zero		1


	//   ....[89]....
        /*069c*/ 	.word	0x000075e0
        /*06a0*/ 	.word	0x00000002
        /*06a4*/ 	.word	0x00000020
        /*06a8*/ 	.short	0x010a
        /*06aa*/ 	.byte	0xff
	.zero		1


	//   ....[90]....
        /*06ac*/ 	.word	0x00007e70
        /*06b0*/ 	.word	0x00000015
        /*06b4*/ 	.word	0x00000000
        /*06b8*/ 	.short	0x0101
        /*06ba*/ 	.byte	0xff
	.zero		1


	//   ....[91]....
        /*06bc*/ 	.word	0x00007e90
        /*06c0*/ 	.word	0x00000000
        /*06c4*/ 	.word	0x00000020
        /*06c8*/ 	.short	0x010a
        /*06ca*/ 	.byte	0xff
	.zero		1


	//   ....[92]....
        /*06cc*/ 	.word	0x00007f50
        /*06d0*/ 	.word	0x00000000
        /*06d4*/ 	.word	0x00000020
        /*06d8*/ 	.short	0x010a
        /*06da*/ 	.byte	0xff
	.zero		1


	//   ....[93]....
        /*06dc*/ 	.word	0x000087e0
        /*06e0*/ 	.word	0x00000015
        /*06e4*/ 	.word	0x00000000
        /*06e8*/ 	.short	0x0101
        /*06ea*/ 	.byte	0xff
	.zero		1


	//   ....[94]....
        /*06ec*/ 	.word	0x00008800
        /*06f0*/ 	.word	0x00000002
        /*06f4*/ 	.word	0x00000020
        /*06f8*/ 	.short	0x010a
        /*06fa*/ 	.byte	0xff
	.zero		1


	//   ....[95]....
        /*06fc*/ 	.word	0x000088c0
        /*0700*/ 	.word	0x00000002
        /*0704*/ 	.word	0x00000020
        /*0708*/ 	.short	0x010a
        /*070a*/ 	.byte	0xff
	.zero		1


	//   ....[96]....
        /*070c*/ 	.word	0x00008e90
        /*0710*/ 	.word	0x000000ff
        /*0714*/ 	.word	0x00000000
        /*0718*/ 	.short	0x0101
        /*071a*/ 	.byte	0x04
	.zero		1


	//   ....[97]....
        /*071c*/ 	.word	0x000091b0
        /*0720*/ 	.word	0x00000000
        /*0724*/ 	.word	0x00000000
        /*0728*/ 	.short	0x0101
        /*072a*/ 	.byte	0xff
	.zero		1


	//   ....[98]....
        /*072c*/ 	.word	0x00009440
        /*0730*/ 	.word	0x000000ff
        /*0734*/ 	.word	0x00000000
        /*0738*/ 	.short	0x0101
        /*073a*/ 	.byte	0x04
	.zero		1


	//   ....[99]....
        /*073c*/ 	.word	0x00009460
        /*0740*/ 	.word	0x00000000
        /*0744*/ 	.word	0x000000e0
        /*0748*/ 	.short	0x010a
        /*074a*/ 	.byte	0xff
	.zero		1


	//   ....[100]....
        /*074c*/ 	.word	0x000094c0
        /*0750*/ 	.word	0x00000000
        /*0754*/ 	.word	0x00000010
        /*0758*/ 	.short	0x010a
        /*075a*/ 	.byte	0xff
	.zero		1


	//   ....[101]....
        /*075c*/ 	.word	0x00009520
        /*0760*/ 	.word	0x00000000
        /*0764*/ 	.word	0x00000010
        /*0768*/ 	.short	0x010a
        /*076a*/ 	.byte	0xff
	.zero		1


	//   ....[102]....
        /*076c*/ 	.word	0x00009570
        /*0770*/ 	.word	0x00000003
        /*0774*/ 	.word	0x00000070
        /*0778*/ 	.short	0x010a
        /*077a*/ 	.byte	0xff
	.zero		1


	//   ....[103]....
        /*077c*/ 	.word	0x000095d0
        /*0780*/ 	.word	0x00000000
        /*0784*/ 	.word	0x00000000
        /*0788*/ 	.short	0x010a
        /*078a*/ 	.byte	0xff
	.zero		1


	//   ....[104]....
        /*078c*/ 	.word	0x00009620
        /*0790*/ 	.word	0x00000002
        /*0794*/ 	.word	0x000000d0
        /*0798*/ 	.short	0x010a
        /*079a*/ 	.byte	0xff
	.zero		1


	//   ....[105]....
        /*079c*/ 	.word	0x00009680
        /*07a0*/ 	.word	0x00000002
        /*07a4*/ 	.word	0x00000080
        /*07a8*/ 	.short	0x010a
        /*07aa*/ 	.byte	0xff
	.zero		1


	//   ....[106]....
        /*07ac*/ 	.word	0x000096d0
        /*07b0*/ 	.word	0x00000002
        /*07b4*/ 	.word	0x00000070
        /*07b8*/ 	.short	0x010a
        /*07ba*/ 	.byte	0xff
	.zero		1


	//   ....[107]....
        /*07bc*/ 	.word	0x00009730
        /*07c0*/ 	.word	0x00000000
        /*07c4*/ 	.word	0x00000080
        /*07c8*/ 	.short	0x010a
        /*07ca*/ 	.byte	0xff
	.zero		1


	//   ....[108]....
        /*07cc*/ 	.word	0x00009780
        /*07d0*/ 	.word	0x00000000
        /*07d4*/ 	.word	0x00000070
        /*07d8*/ 	.short	0x010a
        /*07da*/ 	.byte	0xff
	.zero		1


	//   ....[109]....
        /*07dc*/ 	.word	0x000097f0
        /*07e0*/ 	.word	0x00000002
        /*07e4*/ 	.word	0x000000b0
        /*07e8*/ 	.short	0x010a
        /*07ea*/ 	.byte	0xff
	.zero		1


	//   ....[110]....
        /*07ec*/ 	.word	0x00009850
        /*07f0*/ 	.word	0x00000000
        /*07f4*/ 	.word	0x00000000
        /*07f8*/ 	.short	0x010a
        /*07fa*/ 	.byte	0xff
	.zero		1


	//   ....[111]....
        /*07fc*/ 	.word	0x000098b0
        /*0800*/ 	.word	0x00000000
        /*0804*/ 	.word	0x00000000
        /*0808*/ 	.short	0x010a
        /*080a*/ 	.byte	0xff
	.zero		1


	//   ....[112]....
        /*080c*/ 	.word	0x00009910
        /*0810*/ 	.word	0x00000000
        /*0814*/ 	.word	0x00000000
        /*0818*/ 	.short	0x010a
        /*081a*/ 	.byte	0xff
	.zero		1


	//   ....[113]....
        /*081c*/ 	.word	0x00009970
        /*0820*/ 	.word	0x00000000
        /*0824*/ 	.word	0x00000000
        /*0828*/ 	.short	0x010a
        /*082a*/ 	.byte	0xff
	.zero		1


	//   ....[114]....
        /*082c*/ 	.word	0x000099d0
        /*0830*/ 	.word	0x00000000
        /*0834*/ 	.word	0x00000000
        /*0838*/ 	.short	0x010a
        /*083a*/ 	.byte	0xff
	.zero		1


	//   ....[115]....
        /*083c*/ 	.word	0x00009a20
        /*0840*/ 	.word	0x0000000c
        /*0844*/ 	.word	0x00000070
        /*0848*/ 	.short	0x010a
        /*084a*/ 	.byte	0xff
	.zero		1


	//   ....[116]....
        /*084c*/ 	.word	0x00009a80
        /*0850*/ 	.word	0x00000000
        /*0854*/ 	.word	0x00000068
        /*0858*/ 	.short	0x010a
        /*085a*/ 	.byte	0xff
	.zero		1


	//   ....[117]....
        /*085c*/ 	.word	0x00009ae0
        /*0860*/ 	.word	0x00000000
        /*0864*/ 	.word	0x00000040
        /*0868*/ 	.short	0x010a
        /*086a*/ 	.byte	0xff
	.zero		1


	//   ....[118]....
        /*086c*/ 	.word	0x00009b40
        /*0870*/ 	.word	0x00000000
        /*0874*/ 	.word	0x00000048
        /*0878*/ 	.short	0x010a
        /*087a*/ 	.byte	0xff
	.zero		1


	//   ....[119]....
        /*087c*/ 	.word	0x00009ba0
        /*0880*/ 	.word	0x00000000
        /*0884*/ 	.word	0x00000050
        /*0888*/ 	.short	0x010a
        /*088a*/ 	.byte	0xff
	.zero		1


	//   ....[120]....
        /*088c*/ 	.word	0x00009c00
        /*0890*/ 	.word	0x00000000
        /*0894*/ 	.word	0x00000058
        /*0898*/ 	.short	0x010a
        /*089a*/ 	.byte	0xff
	.zero		1


	//   ....[121]....
        /*089c*/ 	.word	0x00009c60
        /*08a0*/ 	.word	0x00000000
        /*08a4*/ 	.word	0x00000040
        /*08a8*/ 	.short	0x010a
        /*08aa*/ 	.byte	0xff
	.zero		1


	//   ....[122]....
        /*08ac*/ 	.word	0x00009cc0
        /*08b0*/ 	.word	0x00000000
        /*08b4*/ 	.word	0x00000048
        /*08b8*/ 	.short	0x010a
        /*08ba*/ 	.byte	0xff
	.zero		1


	//   ....[123]....
        /*08bc*/ 	.word	0x00009d20
        /*08c0*/ 	.word	0x00000000
        /*08c4*/ 	.word	0x00000050
        /*08c8*/ 	.short	0x010a
        /*08ca*/ 	.byte	0xff
	.zero		1


	//   ....[124]....
        /*08cc*/ 	.word	0x00009d70
        /*08d0*/ 	.word	0x00000003
        /*08d4*/ 	.word	0x00000070
        /*08d8*/ 	.short	0x010a
        /*08da*/ 	.byte	0xff
	.zero		1


	//   ....[125]....
        /*08dc*/ 	.word	0x00009dd0
        /*08e0*/ 	.word	0x00000000
        /*08e4*/ 	.word	0x00000020
        /*08e8*/ 	.short	0x010a
        /*08ea*/ 	.byte	0xff
	.zero		1


	//   ....[126]....
        /*08ec*/ 	.word	0x00009e20
        /*08f0*/ 	.word	0x0000001a
        /*08f4*/ 	.word	0x00000090
        /*08f8*/ 	.short	0x010a
        /*08fa*/ 	.byte	0xff
	.zero		1


	//   ....[127]....
        /*08fc*/ 	.word	0x00009e70
        /*0900*/ 	.word	0x00000002
        /*0904*/ 	.word	0x00000020
        /*0908*/ 	.short	0x010a
        /*090a*/ 	.byte	0xff
	.zero		1


	//   ....[128]....
        /*090c*/ 	.word	0x00009ec0
        /*0910*/ 	.word	0x00000000
        /*0914*/ 	.word	0x00000020
        /*0918*/ 	.short	0x010a
        /*091a*/ 	.byte	0xff
	.zero		1


	//   ....[129]....
        /*091c*/ 	.word	0x00009f10
        /*0920*/ 	.word	0x00000002
        /*0924*/ 	.word	0x00000020
        /*0928*/ 	.short	0x010a
        /*092a*/ 	.byte	0xff
	.zero		1


	//----- nvinfo : EIATTR_NUM_MBARRIERS
	.align		4
.L_47:
        /*092c*/ 	.byte	0x03, 0x38
        /*092e*/ 	.short	0x001e


	//----- nvinfo : EIATTR_EXIT_INSTR_OFFSETS
	.align		4
        /*0930*/ 	.byte	0x04, 0x1c
        /*0932*/ 	.short	(.L_49 - .L_48)


	//   ....[0]....
.L_48:
        /*0934*/ 	.word	0x00002f00


	//   ....[1]....
        /*0938*/ 	.word	0x000033f0


	//   ....[2]....
        /*093c*/ 	.word	0x00003450


	//   ....[3]....
        /*0940*/ 	.word	0x00004880


	//   ....[4]....
        /*0944*/ 	.word	0x00005a00


	//   ....[5]....
        /*0948*/ 	.word	0x00005a40


	//   ....[6]....
        /*094c*/ 	.word	0x00009330


	//   ....[7]....
        /*0950*/ 	.word	0x000093b0


	//   ....[8]....
        /*0954*/ 	.word	0x000093e0


	//   ....[9]....
        /*0958*/ 	.word	0x00009450


	//----- nvinfo : EIATTR_MAX_THREADS
	.align		4
.L_49:
        /*095c*/ 	.byte	0x04, 0x05
        /*095e*/ 	.short	(.L_51 - .L_50)
.L_50:
        /*0960*/ 	.word	0x00000100
        /*0964*/ 	.word	0x00000001
        /*0968*/ 	.word	0x00000001


	//----- nvinfo : EIATTR_CRS_STACK_SIZE
	.align		4
.L_51:
        /*096c*/ 	.byte	0x04, 0x1e
        /*096e*/ 	.short	(.L_53 - .L_52)
.L_52:
        /*0970*/ 	.word	0x00000000


	//----- nvinfo : EIATTR_CBANK_PARAM_SIZE
	.align		4
.L_53:
        /*0974*/ 	.byte	0x03, 0x19
        /*0976*/ 	.short	0x0800


	//----- nvinfo : EIATTR_PARAM_CBANK
	.align		4
        /*0978*/ 	.byte	0x04, 0x0a
        /*097a*/ 	.short	(.L_55 - .L_54)
	.align		4
.L_54:
        /*097c*/ 	.word	index@(.nv.constant0._ZN7cutlass13device_kernelINS_4gemm6kernel13GemmUniversalIN4cute5tupleIJiiiiEEENS1_10collective13CollectiveMmaINS1_35MainloopSm100TmaUmmaWarpSpecializedILi2ELi2ELi4ENS5_IJNS4_1CILi4EEENSA_ILi2EEENSA_ILi1EEEEEEEENS5_IJNSA_ILi64EEENSA_ILi128EEESH_EEENS_10tfloat32_tENS5_IJlSD_lEEESJ_SK_NS4_8TiledMMAINS4_8MMA_AtomIJNS4_17SM100_MMA_TF32_SSISJ_SJ_fLi64ELi128ELNS4_4UMMA5MajorE0ELSP_0ELNSO_7ScaleInE0ELSQ_0EEEEEENS4_6LayoutINS5_IJSD_SD_SD_EEENS5_IJNSA_ILi0EEESV_SV_EEEEENS5_IJNS4_10UnderscoreESY_SY_EEEEENS4_23SM90_TMA_LOAD_MULTICASTENS4_14ComposedLayoutINS4_7SwizzleILi3ELi4ELi3EEENS4_18smem_ptr_flag_bitsILi32EEENST_INS5_IJNSA_ILi8EEENSA_ILi32EEEEEENS5_IJS18_SD_EEEEEEEvNS4_8identityES11_S1C_vS1D_EENS_8epilogue10collective18CollectiveEpilogueINS1F_23Sm100TmaWarpSpecializedILi4ELi2ELi16ELb1ELb0EEEJSI_NS5_IJNST_ISG_SD_EENST_IS18_SD_EEEEESJ_SK_SJ_SK_NS1F_6fusion15FusionCallbacksIS1J_NS1N_17LinearCombinationISJ_fSJ_fLNS_15FloatRoundStyleE2EEESI_S1M_JEEENS4_5SM1004TMEM4LOAD26SM100_TMEM_LOAD_16dp128b8xENS4_13SM90_TMA_LOADES1C_NS4_17SM75_U32x4_LDSM_NENS4_14SM90_TMA_STOREES1C_NS4_17SM90_U32x4_STSM_NENS4_39AutoVectorizingCopyWithAssumedAlignmentILi128EEEEEEvvEEEEvNT_6ParamsE)
        /*0980*/ 	.short	0x0380
        /*0982*/ 	.short	0x0800


	//----- nvinfo : EIATTR_SW_WAR
	.align		4
.L_55:
        /*0984*/ 	.byte	0x04, 0x36
        /*0986*/ 	.short	(.L_57 - .L_56)
.L_56:
        /*0988*/ 	.word	0x00000008
.L_57:


//--------------------- .nv.callgraph             --------------------------
	.section	.nv.callgraph,"",@"SHT_CUDA_CALLGRAPH"
	.align	4
	.sectionentsize	8
	.align		4
        /*0000*/ 	.word	0x00000000
	.align		4
        /*0004*/ 	.word	0xffffffff
	.align		4
        /*0008*/ 	.word	index@(_ZN7cutlass13device_kernelINS_4gemm6kernel13GemmUniversalIN4cute5tupleIJiiiiEEENS1_10collective13CollectiveMmaINS1_35MainloopSm100TmaUmmaWarpSpecializedILi2ELi2ELi4ENS5_IJNS4_1CILi4EEENSA_ILi2EEENSA_ILi1EEEEEEEENS5_IJNSA_ILi64EEENSA_ILi128EEESH_EEENS_10tfloat32_tENS5_IJlSD_lEEESJ_SK_NS4_8TiledMMAINS4_8MMA_AtomIJNS4_17SM100_MMA_TF32_SSISJ_SJ_fLi64ELi128ELNS4_4UMMA5MajorE0ELSP_0ELNSO_7ScaleInE0ELSQ_0EEEEEENS4_6LayoutINS5_IJSD_SD_SD_EEENS5_IJNSA_ILi0EEESV_SV_EEEEENS5_IJNS4_10UnderscoreESY_SY_EEEEENS4_23SM90_TMA_LOAD_MULTICASTENS4_14ComposedLayoutINS4_7SwizzleILi3ELi4ELi3EEENS4_18smem_ptr_flag_bitsILi32EEENST_INS5_IJNSA_ILi8EEENSA_ILi32EEEEEENS5_IJS18_SD_EEEEEEEvNS4_8identityES11_S1C_vS1D_EENS_8epilogue10collective18CollectiveEpilogueINS1F_23Sm100TmaWarpSpecializedILi4ELi2ELi16ELb1ELb0EEEJSI_NS5_IJNST_ISG_SD_EENST_IS18_SD_EEEEESJ_SK_SJ_SK_NS1F_6fusion15FusionCallbacksIS1J_NS1N_17LinearCombinationISJ_fSJ_fLNS_15FloatRoundStyleE2EEESI_S1M_JEEENS4_5SM1004TMEM4LOAD26SM100_TMEM_LOAD_16dp128b8xENS4_13SM90_TMA_LOADES1C_NS4_17SM75_U32x4_LDSM_NENS4_14SM90_TMA_STOREES1C_NS4_17SM90_U32x4_STSM_NENS4_39AutoVectorizingCopyWithAssumedAlignmentILi128EEEEEEvvEEEEvNT_6ParamsE)
	.align		4
        /*000c*/ 	.word	index@(__assertfail)
	.align		4
        /*0010*/ 	.word	0x00000000
	.align		4
        /*0014*/ 	.word	0xfffffffe
	.align		4
        /*0018*/ 	.word	0x00000000
	.align		4
        /*001c*/ 	.word	0xfffffffd
	.align		4
        /*0020*/ 	.word	0x00000000
	.align		4
        /*0024*/ 	.word	0xfffffffc


//--------------------- .nv.constant4             --------------------------
	.section	.nv.constant4,"a",@progbits
	.align	8
	.align		8
.nv.constant4:
        /*0000*/ 	.dword	__assertfail
	.align		8
        /*0008*/ 	.dword	__unnamed_1
	.align		8
        /*0010*/ 	.dword	__unnamed_2
	.align		8
        /*0018*/ 	.dword	_ZN40_INTERNAL_68c628fb_4_k_cu_10229e75_294114cuda3std3__45__cpo5beginE
	.align		8
        /*0020*/ 	.dword	_ZN40_INTERNAL_68c628fb_4_k_cu_10229e75_294114cuda3std3__45__cpo3endE
	.align		8
        /*0028*/ 	.dword	_ZN40_INTERNAL_68c628fb_4_k_cu_10229e75_294114cuda3std3__45__cpo6cbeginE
	.align		8
        /*0030*/ 	.dword	_ZN40_INTERNAL_68c628fb_4_k_cu_10229e75_294114cuda3std3__45__cpo4cendE
	.align		8
        /*0038*/ 	.dword	_ZN40_INTERNAL_68c628fb_4_k_cu_10229e75_294114cuda3std3__442_GLOBAL__N__68c628fb_4_k_cu_10229e75_294116ignoreE
	.align		8
        /*0040*/ 	.dword	_ZN40_INTERNAL_68c628fb_4_k_cu_10229e75_294114cuda3std3__419piecewise_constructE
	.align		8
        /*0048*/ 	.dword	_ZN40_INTERNAL_68c628fb_4_k_cu_10229e75_294114cuda3std3__48in_placeE
	.align		8
        /*0050*/ 	.dword	_ZN40_INTERNAL_68c628fb_4_k_cu_10229e75_294114cuda3std6ranges3__45__cpo4swapE
	.align		8
        /*0058*/ 	.dword	_ZN40_INTERNAL_68c628fb_4_k_cu_10229e75_294114cuda3std6ranges3__45__cpo9iter_moveE
	.align		8
        /*0060*/ 	.dword	_ZN40_INTERNAL_68c628fb_4_k_cu_10229e75_294114cute7productE
	.align		8
        /*0068*/ 	.dword	_ZN40_INTERNAL_68c628fb_4_k_cu_10229e75_294114cute1_E
	.align		8
        /*0070*/ 	.dword	$str$25
	.align		8
        /*0078*/ 	.dword	$str$26
	.align		8
        /*0080*/ 	.dword	$str$27
	.align		8
        /*0088*/ 	.dword	$str$28


//--------------------- .text._ZN7cutlass13device_kernelINS_4gemm6kernel13GemmUniversalIN4cute5tupleIJiiiiEEENS1_10collective13CollectiveMmaINS1_35MainloopSm100TmaUmmaWarpSpecializedILi2ELi2ELi4ENS5_IJNS4_1CILi4EEENSA_ILi2EEENSA_ILi1EEEEEEEENS5_IJNSA_ILi64EEENSA_ILi128EEESH_EEENS_10tfloat32_tENS5_IJlSD_lEEESJ_SK_NS4_8TiledMMAINS4_8MMA_AtomIJNS4_17SM100_MMA_TF32_SSISJ_SJ_fLi64ELi128ELNS4_4UMMA5MajorE0ELSP_0ELNSO_7ScaleInE0ELSQ_0EEEEEENS4_6LayoutINS5_IJSD_SD_SD_EEENS5_IJNSA_ILi0EEESV_SV_EEEEENS5_IJNS4_10UnderscoreESY_SY_EEEEENS4_23SM90_TMA_LOAD_MULTICASTENS4_14ComposedLayoutINS4_7SwizzleILi3ELi4ELi3EEENS4_18smem_ptr_flag_bitsILi32EEENST_INS5_IJNSA_ILi8EEENSA_ILi32EEEEEENS5_IJS18_SD_EEEEEEEvNS4_8identityES11_S1C_vS1D_EENS_8epilogue10collective18CollectiveEpilogueINS1F_23Sm100TmaWarpSpecializedILi4ELi2ELi16ELb1ELb0EEEJSI_NS5_IJNST_ISG_SD_EENST_IS18_SD_EEEEESJ_SK_SJ_SK_NS1F_6fusion15FusionCallbacksIS1J_NS1N_17LinearCombinationISJ_fSJ_fLNS_15FloatRoundStyleE2EEESI_S1M_JEEENS4_5SM1004TMEM4LOAD26SM100_TMEM_LOAD_16dp128b8xENS4_13SM90_TMA_LOADES1C_NS4_17SM75_U32x4_LDSM_NENS4_14SM90_TMA_STOREES1C_NS4_17SM90_U32x4_STSM_NENS4_39AutoVectorizingCopyWithAssumedAlignmentILi128EEEEEEvvEEEEvNT_6ParamsE --------------------------
	.section	.text._ZN7cutlass13device_kernelINS_4gemm6kernel13GemmUniversalIN4cute5tupleIJiiiiEEENS1_10collective13CollectiveMmaINS1_35MainloopSm100TmaUmmaWarpSpecializedILi2ELi2ELi4ENS5_IJNS4_1CILi4EEENSA_ILi2EEENSA_ILi1EEEEEEEENS5_IJNSA_ILi64EEENSA_ILi128EEESH_EEENS_10tfloat32_tENS5_IJlSD_lEEESJ_SK_NS4_8TiledMMAINS4_8MMA_AtomIJNS4_17SM100_MMA_TF32_SSISJ_SJ_fLi64ELi128ELNS4_4UMMA5MajorE0ELSP_0ELNSO_7ScaleInE0ELSQ_0EEEEEENS4_6LayoutINS5_IJSD_SD_SD_EEENS5_IJNSA_ILi0EEESV_SV_EEEEENS5_IJNS4_10UnderscoreESY_SY_EEEEENS4_23SM90_TMA_LOAD_MULTICASTENS4_14ComposedLayoutINS4_7SwizzleILi3ELi4ELi3EEENS4_18smem_ptr_flag_bitsILi32EEENST_INS5_IJNSA_ILi8EEENSA_ILi32EEEEEENS5_IJS18_SD_EEEEEEEvNS4_8identityES11_S1C_vS1D_EENS_8epilogue10collective18CollectiveEpilogueINS1F_23Sm100TmaWarpSpecializedILi4ELi2ELi16ELb1ELb0EEEJSI_NS5_IJNST_ISG_SD_EENST_IS18_SD_EEEEESJ_SK_SJ_SK_NS1F_6fusion15FusionCallbacksIS1J_NS1N_17LinearCombinationISJ_fSJ_fLNS_15FloatRoundStyleE2EEESI_S1M_JEEENS4_5SM1004TMEM4LOAD26SM100_TMEM_LOAD_16dp128b8xENS4_13SM90_TMA_LOADES1C_NS4_17SM75_U32x4_LDSM_NENS4_14SM90_TMA_STOREES1C_NS4_17SM90_U32x4_STSM_NENS4_39AutoVectorizingCopyWithAssumedAlignmentILi128EEEEEEvvEEEEvNT_6ParamsE,"ax",@progbits
	.align	128
.text._ZN7cutlass13device_kernelINS_4gemm6kernel13GemmUniversalIN4cute5tupleIJiiiiEEENS1_10collective13CollectiveMmaINS1_35MainloopSm100TmaUmmaWarpSpecializedILi2ELi2ELi4ENS5_IJNS4_1CILi4EEENSA_ILi2EEENSA_ILi1EEEEEEEENS5_IJNSA_ILi64EEENSA_ILi128EEESH_EEENS_10tfloat32_tENS5_IJlSD_lEEESJ_SK_NS4_8TiledMMAINS4_8MMA_AtomIJNS4_17SM100_MMA_TF32_SSISJ_SJ_fLi64ELi128ELNS4_4UMMA5MajorE0ELSP_0ELNSO_7ScaleInE0ELSQ_0EEEEEENS4_6LayoutINS5_IJSD_SD_SD_EEENS5_IJNSA_ILi0EEESV_SV_EEEEENS5_IJNS4_10UnderscoreESY_SY_EEEEENS4_23SM90_TMA_LOAD_MULTICASTENS4_14ComposedLayoutINS4_7SwizzleILi3ELi4ELi3EEENS4_18smem_ptr_flag_bitsILi32EEENST_INS5_IJNSA_ILi8EEENSA_ILi32EEEEEENS5_IJS18_SD_EEEEEEEvNS4_8identityES11_S1C_vS1D_EENS_8epilogue10collective18CollectiveEpilogueINS1F_23Sm100TmaWarpSpecializedILi4ELi2ELi16ELb1ELb0EEEJSI_NS5_IJNST_ISG_SD_EENST_IS18_SD_EEEEESJ_SK_SJ_SK_NS1F_6fusion15FusionCallbacksIS1J_NS1N_17LinearCombinationISJ_fSJ_fLNS_15FloatRoundStyleE2EEESI_S1M_JEEENS4_5SM1004TMEM4LOAD26SM100_TMEM_LOAD_16dp128b8xENS4_13SM90_TMA_LOADES1C_NS4_17SM75_U32x4_LDSM_NENS4_14SM90_TMA_STOREES1C_NS4_17SM90_U32x4_STSM_NENS4_39AutoVectorizingCopyWithAssumedAlignmentILi128EEEEEEvvEEEEvNT_6ParamsE:
        .type           _ZN7cutlass13device_kernelINS_4gemm6kernel13GemmUniversalIN4cute5tupleIJiiiiEEENS1_10collective13CollectiveMmaINS1_35MainloopSm100TmaUmmaWarpSpecializedILi2ELi2ELi4ENS5_IJNS4_1CILi4EEENSA_ILi2EEENSA_ILi1EEEEEEEENS5_IJNSA_ILi64EEENSA_ILi128EEESH_EEENS_10tfloat32_tENS5_IJlSD_lEEESJ_SK_NS4_8TiledMMAINS4_8MMA_AtomIJNS4_17SM100_MMA_TF32_SSISJ_SJ_fLi64ELi128ELNS4_4UMMA5MajorE0ELSP_0ELNSO_7ScaleInE0ELSQ_0EEEEEENS4_6LayoutINS5_IJSD_SD_SD_EEENS5_IJNSA_ILi0EEESV_SV_EEEEENS5_IJNS4_10UnderscoreESY_SY_EEEEENS4_23SM90_TMA_LOAD_MULTICASTENS4_14ComposedLayoutINS4_7SwizzleILi3ELi4ELi3EEENS4_18smem_ptr_flag_bitsILi32EEENST_INS5_IJNSA_ILi8EEENSA_ILi32EEEEEENS5_IJS18_SD_EEEEEEEvNS4_8identityES11_S1C_vS1D_EENS_8epilogue10collective18CollectiveEpilogueINS1F_23Sm100TmaWarpSpecializedILi4ELi2ELi16ELb1ELb0EEEJSI_NS5_IJNST_ISG_SD_EENST_IS18_SD_EEEEESJ_SK_SJ_SK_NS1F_6fusion15FusionCallbacksIS1J_NS1N_17LinearCombinationISJ_fSJ_fLNS_15FloatRoundStyleE2EEESI_S1M_JEEENS4_5SM1004TMEM4LOAD26SM100_TMEM_LOAD_16dp128b8xENS4_13SM90_TMA_LOADES1C_NS4_17SM75_U32x4_LDSM_NENS4_14SM90_TMA_STOREES1C_NS4_17SM90_U32x4_STSM_NENS4_39AutoVectorizingCopyWithAssumedAlignmentILi128EEEEEEvvEEEEvNT_6ParamsE,@function
        .size           _ZN7cutlass13device_kernelINS_4gemm6kernel13GemmUniversalIN4cute5tupleIJiiiiEEENS1_10collective13CollectiveMmaINS1_35MainloopSm100TmaUmmaWarpSpecializedILi2ELi2ELi4ENS5_IJNS4_1CILi4EEENSA_ILi2EEENSA_ILi1EEEEEEEENS5_IJNSA_ILi64EEENSA_ILi128EEESH_EEENS_10tfloat32_tENS5_IJlSD_lEEESJ_SK_NS4_8TiledMMAINS4_8MMA_AtomIJNS4_17SM100_MMA_TF32_SSISJ_SJ_fLi64ELi128ELNS4_4UMMA5MajorE0ELSP_0ELNSO_7ScaleInE0ELSQ_0EEEEEENS4_6LayoutINS5_IJSD_SD_SD_EEENS5_IJNSA_ILi0EEESV_SV_EEEEENS5_IJNS4_10UnderscoreESY_SY_EEEEENS4_23SM90_TMA_LOAD_MULTICASTENS4_14ComposedLayoutINS4_7SwizzleILi3ELi4ELi3EEENS4_18smem_ptr_flag_bitsILi32EEENST_INS5_IJNSA_ILi8EEENSA_ILi32EEEEEENS5_IJS18_SD_EEEEEEEvNS4_8identityES11_S1C_vS1D_EENS_8epilogue10collective18CollectiveEpilogueINS1F_23Sm100TmaWarpSpecializedILi4ELi2ELi16ELb1ELb0EEEJSI_NS5_IJNST_ISG_SD_EENST_IS18_SD_EEEEESJ_SK_SJ_SK_NS1F_6fusion15FusionCallbacksIS1J_NS1N_17LinearCombinationISJ_fSJ_fLNS_15FloatRoundStyleE2EEESI_S1M_JEEENS4_5SM1004TMEM4LOAD26SM100_TMEM_LOAD_16dp128b8xENS4_13SM90_TMA_LOADES1C_NS4_17SM75_U32x4_LDSM_NENS4_14SM90_TMA_STOREES1C_NS4_17SM90_U32x4_STSM_NENS4_39AutoVectorizingCopyWithAssumedAlignmentILi128EEEEEEvvEEEEvNT_6ParamsE,(.L_x_181 - _ZN7cutlass13device_kernelINS_4gemm6kernel13GemmUniversalIN4cute5tupleIJiiiiEEENS1_10collective13CollectiveMmaINS1_35MainloopSm100TmaUmmaWarpSpecializedILi2ELi2ELi4ENS5_IJNS4_1CILi4EEENSA_ILi2EEENSA_ILi1EEEEEEEENS5_IJNSA_ILi64EEENSA_ILi128EEESH_EEENS_10tfloat32_tENS5_IJlSD_lEEESJ_SK_NS4_8TiledMMAINS4_8MMA_AtomIJNS4_17SM100_MMA_TF32_SSISJ_SJ_fLi64ELi128ELNS4_4UMMA5MajorE0ELSP_0ELNSO_7ScaleInE0ELSQ_0EEEEEENS4_6LayoutINS5_IJSD_SD_SD_EEENS5_IJNSA_ILi0EEESV_SV_EEEEENS5_IJNS4_10UnderscoreESY_SY_EEEEENS4_23SM90_TMA_LOAD_MULTICASTENS4_14ComposedLayoutINS4_7SwizzleILi3ELi4ELi3EEENS4_18smem_ptr_flag_bitsILi32EEENST_INS5_IJNSA_ILi8EEENSA_ILi32EEEEEENS5_IJS18_SD_EEEEEEEvNS4_8identityES11_S1C_vS1D_EENS_8epilogue10collective18CollectiveEpilogueINS1F_23Sm100TmaWarpSpecializedILi4ELi2ELi16ELb1ELb0EEEJSI_NS5_IJNST_ISG_SD_EENST_IS18_SD_EEEEESJ_SK_SJ_SK_NS1F_6fusion15FusionCallbacksIS1J_NS1N_17LinearCombinationISJ_fSJ_fLNS_15FloatRoundStyleE2EEESI_S1M_JEEENS4_5SM1004TMEM4LOAD26SM100_TMEM_LOAD_16dp128b8xENS4_13SM90_TMA_LOADES1C_NS4_17SM75_U32x4_LDSM_NENS4_14SM90_TMA_STOREES1C_NS4_17SM90_U32x4_STSM_NENS4_39AutoVectorizingCopyWithAssumedAlignmentILi128EEEEEEvvEEEEvNT_6ParamsE)
        .other          _ZN7cutlass13device_kernelINS_4gemm6kernel13GemmUniversalIN4cute5tupleIJiiiiEEENS1_10collective13CollectiveMmaINS1_35MainloopSm100TmaUmmaWarpSpecializedILi2ELi2ELi4ENS5_IJNS4_1CILi4EEENSA_ILi2EEENSA_ILi1EEEEEEEENS5_IJNSA_ILi64EEENSA_ILi128EEESH_EEENS_10tfloat32_tENS5_IJlSD_lEEESJ_SK_NS4_8TiledMMAINS4_8MMA_AtomIJNS4_17SM100_MMA_TF32_SSISJ_SJ_fLi64ELi128ELNS4_4UMMA5MajorE0ELSP_0ELNSO_7ScaleInE0ELSQ_0EEEEEENS4_6LayoutINS5_IJSD_SD_SD_EEENS5_IJNSA_ILi0EEESV_SV_EEEEENS5_IJNS4_10UnderscoreESY_SY_EEEEENS4_23SM90_TMA_LOAD_MULTICASTENS4_14ComposedLayoutINS4_7SwizzleILi3ELi4ELi3EEENS4_18smem_ptr_flag_bitsILi32EEENST_INS5_IJNSA_ILi8EEENSA_ILi32EEEEEENS5_IJS18_SD_EEEEEEEvNS4_8identityES11_S1C_vS1D_EENS_8epilogue10collective18CollectiveEpilogueINS1F_23Sm100TmaWarpSpecializedILi4ELi2ELi16ELb1ELb0EEEJSI_NS5_IJNST_ISG_SD_EENST_IS18_SD_EEEEESJ_SK_SJ_SK_NS1F_6fusion15FusionCallbacksIS1J_NS1N_17LinearCombinationISJ_fSJ_fLNS_15FloatRoundStyleE2EEESI_S1M_JEEENS4_5SM1004TMEM4LOAD26SM100_TMEM_LOAD_16dp128b8xENS4_13SM90_TMA_LOADES1C_NS4_17SM75_U32x4_LDSM_NENS4_14SM90_TMA_STOREES1C_NS4_17SM90_U32x4_STSM_NENS4_39AutoVectorizingCopyWithAssumedAlignmentILi128EEEEEEvvEEEEvNT_6ParamsE,@"STO_CUDA_ENTRY STV_DEFAULT"
_ZN7cutlass13device_kernelINS_4gemm6kernel13GemmUniversalIN4cute5tupleIJiiiiEEENS1_10collective13CollectiveMmaINS1_35MainloopSm100TmaUmmaWarpSpecializedILi2ELi2ELi4ENS5_IJNS4_1CILi4EEENSA_ILi2EEENSA_ILi1EEEEEEEENS5_IJNSA_ILi64EEENSA_ILi128EEESH_EEENS_10tfloat32_tENS5_IJlSD_lEEESJ_SK_NS4_8TiledMMAINS4_8MMA_AtomIJNS4_17SM100_MMA_TF32_SSISJ_SJ_fLi64ELi128ELNS4_4UMMA5MajorE0ELSP_0ELNSO_7ScaleInE0ELSQ_0EEEEEENS4_6LayoutINS5_IJSD_SD_SD_EEENS5_IJNSA_ILi0EEESV_SV_EEEEENS5_IJNS4_10UnderscoreESY_SY_EEEEENS4_23SM90_TMA_LOAD_MULTICASTENS4_14ComposedLayoutINS4_7SwizzleILi3ELi4ELi3EEENS4_18smem_ptr_flag_bitsILi32EEENST_INS5_IJNSA_ILi8EEENSA_ILi32EEEEEENS5_IJS18_SD_EEEEEEEvNS4_8identityES11_S1C_vS1D_EENS_8epilogue10collective18CollectiveEpilogueINS1F_23Sm100TmaWarpSpecializedILi4ELi2ELi16ELb1ELb0EEEJSI_NS5_IJNST_ISG_SD_EENST_IS18_SD_EEEEESJ_SK_SJ_SK_NS1F_6fusion15FusionCallbacksIS1J_NS1N_17LinearCombinationISJ_fSJ_fLNS_15FloatRoundStyleE2EEESI_S1M_JEEENS4_5SM1004TMEM4LOAD26SM100_TMEM_LOAD_16dp128b8xENS4_13SM90_TMA_LOADES1C_NS4_17SM75_U32x4_LDSM_NENS4_14SM90_TMA_STOREES1C_NS4_17SM90_U32x4_STSM_NENS4_39AutoVectorizingCopyWithAssumedAlignmentILi128EEEEEEvvEEEEvNT_6ParamsE:
[----:B------:R-:W1:Y:S01]  /*0000*/  LDC R1, c[0x0][0x37c] ;  /* 0x0000df00ff017b82 */ /* 0x000e620000000800 */
[----:B------:R-:W2:Y:S01]  /*0010*/  S2R R65, SR_TID.X ;  /* 0x0000000000417919 */ /* 0x000ea20000002100 */
[----:B------:R-:W3:Y:S01]  /*0020*/  LDCU.64 UR8, c[0x0][0x890] ;  /* 0x00011200ff0877ac */ /* 0x000ee20008000a00 */
[----:B------:R-:W-:Y:S02]  /*0030*/  PRMT R53, RZ, 0x7610, R53 ;  /* 0x00007610ff357816 */ /* 0x000fe40000000035 */
[----:B------:R-:W-:Y:S01]  /*0040*/  ELECT P4, URZ, PT ;  /* 0x0000000000ff782f */ /* 0x000fe20003880000 */
[----:B---3--:R-:W-:-:S04]  /*0050*/  UISETP.NE.U32.AND UP0, UPT, UR8, URZ, UPT ;  /* 0x000000ff0800728c */ /* 0x008fc8000bf05070 */
[----:B------:R-:W-:Y:S01]  /*0060*/  UISETP.NE.AND.EX UP0, UPT, UR9, URZ, UPT, UP0 ;  /* 0x000000ff0900728c */ /* 0x000fe2000bf05300 */
[----:B--2---:R-:W-:-:S05]  /*0070*/  SHF.R.U32.HI R54, RZ, 0x5, R65 ;  /* 0x00000005ff367819 */ /* 0x004fca0000011641 */
[----:B------:R-:W2:Y:S02]  /*0080*/  SHFL.IDX PT, R0, R54, RZ, 0x1f ;  /* 0x00001fff36007589 */ /* 0x000ea400000e0000 */
[----:B--2---:R-:W-:Y:S01]  /*0090*/  R2UR UR17, R0 ;  /* 0x00000000001172ca */ /* 0x004fe200000e0000 */
[----:B-1----:R-:W-:-:S14]  /*00a0*/  BRA.U UP0, `(.L_x_0) ;  /* 0x0000000100307547 */ /* 0x002fdc000b800000 */
[----:B------:R-:W1:Y:S02]  /*00b0*/  LDCU.64 UR4, c[0x0][0x888] ;  /* 0x00011100ff0477ac */ /* 0x000e640008000a00 */
[----:B-1----:R-:W-:-:S04]  /*00c0*/  UISETP.NE.U32.AND UP0, UPT, UR4, URZ, UPT ;  /* 0x000000ff0400728c */ /* 0x002fc8000bf05070 */
[----:B------:R-:W-:-:S09]  /*00d0*/  UISETP.NE.AND.EX UP0, UPT, UR5, URZ, UPT, UP0 ;  /* 0x000000ff0500728c */ /* 0x000fd2000bf05300 */
[----:B------:R-:W-:Y:S05]  /*00e0*/  BRA.U !UP0, `(.L_x_1) ;  /* 0x0000000108147547 */ /* 0x000fea000b800000 */
[----:B------:R-:W1:Y:S01]  /*00f0*/  LDC.64 R2, c[0x0][0x888] ;  /* 0x00022200ff027b82 */ /* 0x000e620000000a00 */
[----:B------:R-:W1:Y:S02]  /*0100*/  LDCU.64 UR4, c[0x0][0x358] ;  /* 0x00006b00ff0477ac */ /* 0x000e640008000a00 */
[----:B-1----:R1:W5:Y:S01]  /*0110*/  LDG.E R27, desc[UR4][R2.64] ;  /* 0x00000004021b7981 */ /* 0x002362000c1e1900 */
[----:B------:R-:W-:Y:S01]  /*0120*/  HFMA2 R53, -RZ, RZ, 0, 5.9604644775390625e-08 ;  /* 0x00000001ff357431 */ /* 0x000fe200000001ff */
[----:B------:R-:W-:Y:S05]  /*0130*/  BRA `(.L_x_0) ;  /* 0x00000000000c7947 */ /* 0x000fea0003800000 */
.L_x_1:
[----:B------:R-:W1:Y:S01]  /*0140*/  LDCU UR4, c[0x0][0x880] ;  /* 0x00011000ff0477ac */ /* 0x000e620008000800 */
[----:B------:R-:W-:Y:S01]  /*0150*/  HFMA2 R53, -RZ, RZ, 0, 5.9604644775390625e-08 ;  /* 0x00000001ff357431 */ /* 0x000fe200000001ff */
[----:B-1----:R-:W-:-:S07]  /*0160*/  MOV R27, UR4 ;  /* 0x00000004001b7c02 */ /* 0x002fce0008000f00 */
.L_x_0:
[----:B------:R-:W2:Y:S02]  /*0170*/  LDCU.64 UR4, c[0x0][0x8b0] ;  /* 0x00011600ff0477ac */ /* 0x000ea40008000a00 */
[----:B--2---:R-:W-:-:S04]  /*0180*/  UISETP.NE.U32.AND UP0, UPT, UR4, URZ, UPT ;  /* 0x000000ff0400728c */ /* 0x004fc8000bf05070 */
[----:B------:R-:W-:-:S09]  /*0190*/  UISETP.NE.AND.EX UP0, UPT, UR5, URZ, UPT, UP0 ;  /* 0x000000ff0500728c */ /* 0x000fd2000bf05300 */
[----:B------:R-:W-:Y:S05]  /*01a0*/  BRA.U UP0, `(.L_x_2) ;  /* 0x0000000100287547 */ /* 0x000fea000b800000 */
[----:B------:R-:W2:Y:S02]  /*01b0*/  LDCU.64 UR4, c[0x0][0x8a8] ;  /* 0x00011500ff0477ac */ /* 0x000ea40008000a00 */
[----:B--2---:R-:W-:-:S04]  /*01c0*/  UISETP.NE.U32.AND UP0, UPT, UR4, URZ, UPT ;  /* 0x000000ff0400728c */ /* 0x004fc8000bf05070 */
[----:B------:R-:W-:-:S09]  /*01d0*/  UISETP.NE.AND.EX UP0, UPT, UR5, URZ, UPT, UP0 ;  /* 0x000000ff0500728c */ /* 0x000fd2000bf05300 */
[----:B------:R-:W-:Y:S05]  /*01e0*/  BRA.U !UP0, `(.L_x_3) ;  /* 0x0000000108107547 */ /* 0x000fea000b800000 */
[----:B------:R-:W2:Y:S01]  /*01f0*/  LDC.64 R24, c[0x0][0x8a8] ;  /* 0x00022a00ff187b82 */ /* 0x000ea20000000a00 */
[----:B------:R-:W2:Y:S02]  /*0200*/  LDCU.64 UR4, c[0x0][0x358] ;  /* 0x00006b00ff0477ac */ /* 0x000ea40008000a00 */
[----:B--2---:R2:W5:Y:S01]  /*0210*/  LDG.E R24, desc[UR4][R24.64] ;  /* 0x0000000418187981 */ /* 0x004562000c1e1900 */
[----:B------:R-:W-:Y:S05]  /*0220*/  BRA `(.L_x_2) ;  /* 0x0000000000087947 */ /* 0x000fea0003800000 */
.L_x_3:
[----:B------:R-:W2:Y:S02]  /*0230*/  LDCU UR4, c[0x0][0x8a0] ;  /* 0x00011400ff0477ac */ /* 0x000ea40008000800 */
[----:B--2---:R-:W-:Y:S02]  /*0240*/  MOV R24, UR4 ;  /* 0x0000000400187c02 */ /* 0x004fe40008000f00 */
.L_x_2:
[----:B------:R-:W-:Y:S01]  /*0250*/  IMAD.U32 R0, RZ, RZ, UR17 ;  /* 0x00000011ff007e24 */ /* 0x000fe2000f8e00ff */
[----:B------:R-:W-:Y:S04]  /*0260*/  BSSY.RECONVERGENT B0, `(.L_x_4) ;  /* 0x000000c000007945 */ /* 0x000fe80003800200 */
[C---:B------:R-:W-:Y:S02]  /*0270*/  ISETP.NE.OR P1, PT, R0.reuse, 0x1, !P4 ;  /* 0x000000010000780c */ /* 0x040fe40006725670 */
[----:B------:R-:W-:-:S11]  /*0280*/  ISETP.NE.OR P0, PT, R0, 0x3, !P4 ;  /* 0x000000030000780c */ /* 0x000fd60006705670 */
[----:B------:R-:W-:Y:S05]  /*0290*/  @P1 BRA `(.L_x_5) ;  /* 0x0000000000201947 */ /* 0x000fea0003800000 */
[----:B------:R-:W3:Y:S02]  /*02a0*/  LDCU.64 UR4, c[0x0][0x348] ;  /* 0x00006900ff0477ac */ /* 0x000ee40008000a00 */
[----:B---3--:R-:W-:Y:S02]  /*02b0*/  UIADD3 UR6, UP1, UPT, UR4, 0x80, URZ ;  /* 0x0000008004067890 */ /* 0x008fe4000ff3e0ff */
[----:B------:R-:W-:Y:S02]  /*02c0*/  UIADD3 UR4, UP0, UPT, UR4, 0x180, URZ ;  /* 0x0000018004047890 */ /* 0x000fe4000ff1e0ff */
[----:B------:R-:W-:Y:S02]  /*02d0*/  UIADD3.X UR7, UPT, UPT, URZ, UR5, URZ, UP1, !UPT ;  /* 0x00000005ff077290 */ /* 0x000fe40008ffe4ff */
[----:B------:R-:W-:-:S07]  /*02e0*/  UIADD3.X UR5, UPT, UPT, URZ, UR5, URZ, UP0, !UPT ;  /* 0x00000005ff057290 */ /* 0x000fce00087fe4ff */
[----:B------:R3:W-:Y:S02]  /*02f0*/  UTMACCTL.PF [UR6] ;  /* 0x00000000060079b9 */ /* 0x0007e40008040000 */
[----:B------:R3:W-:Y:S02]  /*0300*/  UTMACCTL.PF [UR4] ;  /* 0x00000000040079b9 */ /* 0x0007e40008040000 */
[----:B---3--:R-:W-:Y:S01]  /*0310*/  NOP ;  /* 0x0000000000007918 */ /* 0x008fe20000000000 */
.L_x_5:
[----:B------:R-:W-:Y:S05]  /*0320*/  BSYNC.RECONVERGENT B0 ;  /* 0x0000000000007941 */ /* 0x000fea0003800200 */
.L_x_4:
[----:B------:R-:W-:Y:S04]  /*0330*/  BSSY.RECONVERGENT B0, `(.L_x_6) ;  /* 0x000000a000007945 */ /* 0x000fe80003800200 */
        /* <DEDUP_REMOVED lines=9> */
.L_x_7:
[----:B------:R-:W-:Y:S05]  /*03d0*/  BSYNC.RECONVERGENT B0 ;  /* 0x0000000000007941 */ /* 0x000fea0003800200 */
.L_x_6:
[----:B------:R-:W3:Y:S01]  /*03e0*/  LDCU.64 UR4, c[0x0][0x888] ;  /* 0x00011100ff0477ac */ /* 0x000ee20008000a00 */
[----:B------:R-:W-:Y:S02]  /*03f0*/  UISETP.EQ.U32.AND UP1, UPT, UR8, URZ, UPT ;  /* 0x000000ff0800728c */ /* 0x000fe4000bf22070 */
[----:B------:R-:W-:Y:S02]  /*0400*/  UPLOP3.LUT UP4, UPT, UPT, UPT, UPT, 0x80, 0x8 ;  /* 0x000000000008789c */ /* 0x000fe40003f8f070 */
[----:B---3--:R-:W-:-:S04]  /*0410*/  UISETP.NE.U32.AND UP0, UPT, UR4, URZ, UPT ;  /* 0x000000ff0400728c */ /* 0x008fc8000bf05070 */
[----:B------:R-:W-:-:S04]  /*0420*/  UISETP.NE.AND.EX UP0, UPT, UR5, URZ, UPT, UP0 ;  /* 0x000000ff0500728c */ /* 0x000fc8000bf05300 */
[----:B------:R-:W-:-:S04]  /*0430*/  UISETP.EQ.OR.EX UP2, UPT, UR9, URZ, !UP0, UP1 ;  /* 0x000000ff0900728c */ /* 0x000fc8000c742710 */
[----:B------:R-:W-:-:S05]  /*0440*/  UP2UR UR62, UPR, URZ, 0x4 ;  /* 0x00000004ff3e7883 */ /* 0x000fca0008000000 */
[----:B------:R-:W-:Y:S07]  /*0450*/  BRA.U !UP2, `(.L_x_8) ;  /* 0x000000010a207547 */ /* 0x000fee000b800000 */
[----:B------:R-:W-:Y:S01]  /*0460*/  UISETP.NE.U32.AND UP1, UPT, UR8, URZ, UPT ;  /* 0x000000ff0800728c */ /* 0x000fe2000bf25070 */
[----:B-----5:R-:W-:Y:S01]  /*0470*/  FSETP.NEU.AND P0, PT, R27, RZ, PT ;  /* 0x000000ff1b00720b */ /* 0x020fe20003f0d000 */
[----:B------:R-:W-:Y:S02]  /*0480*/  USEL UR4, URZ, 0xffffffff, UP0 ;  /* 0xffffffffff047887 */ /* 0x000fe40008000000 */
[----:B------:R-:W-:-:S10]  /*0490*/  UISETP.NE.AND.EX UP1, UPT, UR9, URZ, UPT, UP1 ;  /* 0x000000ff0900728c */ /* 0x000fd4000bf25310 */
[----:B------:R-:W-:Y:S01]  /*04a0*/  VOTEU.ANY UP0, P0 ;  /* 0x0000000000ff7886 */ /* 0x000fe20000000100 */
[----:B------:R-:W-:-:S04]  /*04b0*/  @!UP1 USEL UR4, URZ, 0xffffffff, UP0 ;  /* 0xffffffffff049887 */ /* 0x000fc80008000000 */
[----:B------:R-:W-:-:S04]  /*04c0*/  ULOP3.LUT UR4, UR4, 0x1, URZ, 0xc0, !UPT ;  /* 0x0000000104047892 */ /* 0x000fc8000f8ec0ff */
[----:B------:R-:W-:-:S11]  /*04d0*/  UISETP.NE.U32.AND UP4, UPT, UR4, 0x1, UPT ;  /* 0x000000010400788c */ /* 0x000fd6000bf85070 */
.L_x_8:
[----:B-1----:R-:W1:Y:S01]  /*04e0*/  SHFL.IDX PT, R2, R54, RZ, 0x1f ;  /* 0x00001fff36027589 */ /* 0x002e6200000e0000 */
[----:B------:R-:W-:-:S04]  /*04f0*/  UISETP.NE.AND UP0, UPT, UR17, 0x2, UPT ;  /* 0x000000021100788c */ /* 0x000fc8000bf05270 */
[----:B------:R-:W-:Y:S01]  /*0500*/  USEL UR53, URZ, 0x1, UP0 ;  /* 0x00000001ff357887 */ /* 0x000fe20008000000 */
[----:B-1----:R-:W-:-:S13]  /*0510*/  ISETP.NE.AND P0, PT, R2, RZ, PT ;  /* 0x000000ff0200720c */ /* 0x002fda0003f05270 */
[----:B------:R-:W-:Y:S05]  /*0520*/  @P0 BRA `(.L_x_9) ;  /* 0x0000000000480947 */ /* 0x000fea0003800000 */
[----:B------:R-:W1:Y:S01]  /*0530*/  S2UR UR4, SR_CgaCtaId ;  /* 0x00000000000479c3 */ /* 0x000e620000008800 */
[----:B------:R-:W-:Y:S01]  /*0540*/  UMOV UR5, 0x400 ;  /* 0x0000040000057882 */ /* 0x000fe20000000000 */
[----:B------:R-:W-:Y:S01]  /*0550*/  UMOV UR8, 0x1 ;  /* 0x0000000100087882 */ /* 0x000fe20000000000 */
[----:B------:R-:W-:Y:S01]  /*0560*/  UMOV UR6, 0x5 ;  /* 0x0000000500067882 */ /* 0x000fe20000000000 */
[----:B------:R-:W-:-:S04]  /*0570*/  UIADD3 UR8, UPT, UPT, -UR8, 0x100000, URZ ;  /* 0x0010000008087890 */ /* 0x000fc8000fffe1ff */
[----:B------:R-:W-:Y:S02]  /*0580*/  USHF.L.U32 UR9, UR8, 0xb, URZ ;  /* 0x0000000b08097899 */ /* 0x000fe400080006ff */
[----:B------:R-:W-:Y:S02]  /*0590*/  USHF.L.U32 UR8, UR8, 0x1, URZ ;  /* 0x0000000108087899 */ /* 0x000fe400080006ff */
[----:B------:R-:W-:-:S04]  /*05a0*/  UIADD3 UR6, UPT, UPT, -UR6, 0x100000, URZ ;  /* 0x0010000006067890 */ /* 0x000fc8000fffe1ff */
[----:B------:R-:W-:Y:S02]  /*05b0*/  USHF.L.U32 UR7, UR6, 0xb, URZ ;  /* 0x0000000b06077899 */ /* 0x000fe400080006ff */
[----:B------:R-:W-:Y:S01]  /*05c0*/  USHF.L.U32 UR6, UR6, 0x1, URZ ;  /* 0x0000000106067899 */ /* 0x000fe200080006ff */
[----:B------:R-:W-:Y:S01]  /*05d0*/  ELECT P0, URZ, PT ;  /* 0x0000000000ff782f */ /* 0x000fe20003800000 */
[----:B-1----:R-:W-:Y:S01]  /*05e0*/  ULEA UR4, UR4, UR5, 0x18 ;  /* 0x0000000504047291 */ /* 0x002fe2000f8ec0ff */
[----:B------:R-:W1:Y:S11]  /*05f0*/  FENCE.VIEW.ASYNC.S ;  /* 0x00000000000073c6 */ /* 0x000e760000000000 */
[----:B-1----:R1:W3:Y:S01]  /*0600*/  SYNCS.EXCH.64 URZ, [UR4], UR8 ;  /* 0x0000000804ff75b2 */ /* 0x0022e20008000100 */
[----:B------:R1:W4:Y:S01]  /*0610*/  SYNCS.EXCH.64 URZ, [UR4+0x10], UR6 ;  /* 0x0000100604ff75b2 */ /* 0x0003220008000100 */
[----:B------:R1:W1:Y:S01]  /*0620*/  SYNCS.EXCH.64 URZ, [UR4+0x8], UR8 ;  /* 0x0000080804ff75b2 */ /* 0x0002620008000100 */
[----:B------:R1:W1:Y:S01]  /*0630*/  SYNCS.EXCH.64 URZ, [UR4+0x18], UR6 ;  /* 0x0000180604ff75b2 */ /* 0x0002620008000100 */
[----:B------:R-:W-:Y:S01]  /*0640*/  NOP ;  /* 0x0000000000007918 */ /* 0x000fe20000000000 */
.L_x_9:
[----:B------:R-:W2:Y:S01]  /*0650*/  SHFL.IDX PT, R2, R54, RZ, 0x1f ;  /* 0x00001fff36027589 */ /* 0x000ea200000e0000 */
[----:B------:R-:W-:Y:S01]  /*0660*/  NOP ;  /* 0x0000000000007918 */ /* 0x000fe20000000000 */
[----:B--2---:R-:W-:-:S13]  /*0670*/  ISETP.NE.AND P0, PT, R2, 0x1, PT ;  /* 0x000000010200780c */ /* 0x004fda0003f05270 */
[----:B------:R-:W-:Y:S05]  /*0680*/  @P0 BRA `(.L_x_10) ;  /* 0x0000000000580947 */ /* 0x000fea0003800000 */
[----:B-1----:R-:W1:Y:S01]  /*0690*/  S2UR UR4, SR_CgaCtaId ;  /* 0x00000000000479c3 */ /* 0x002e620000008800 */
        /* <DEDUP_REMOVED lines=12> */
[----:B-1----:R2:W1:Y:S01]  /*0760*/  SYNCS.EXCH.64 URZ, [UR4+0x20], UR8 ;  /* 0x0000200804ff75b2 */ /* 0x0024620008000100 */
[----:B------:R2:W1:Y:S01]  /*0770*/  SYNCS.EXCH.64 URZ, [UR4+0x40], UR6 ;  /* 0x0000400604ff75b2 */ /* 0x0004620008000100 */
[----:B------:R2:W1:Y:S01]  /*0780*/  SYNCS.EXCH.64 URZ, [UR4+0x28], UR8 ;  /* 0x0000280804ff75b2 */ /* 0x0004620008000100 */
[----:B------:R2:W1:Y:S01]  /*0790*/  SYNCS.EXCH.64 URZ, [UR4+0x48], UR6 ;  /* 0x0000480604ff75b2 */ /* 0x0004620008000100 */
[----:B------:R2:W1:Y:S01]  /*07a0*/  SYNCS.EXCH.64 URZ, [UR4+0x30], UR8 ;  /* 0x0000300804ff75b2 */ /* 0x0004620008000100 */
[----:B------:R2:W1:Y:S01]  /*07b0*/  SYNCS.EXCH.64 URZ, [UR4+0x50], UR6 ;  /* 0x0000500604ff75b2 */ /* 0x0004620008000100 */
[----:B------:R2:W1:Y:S01]  /*07c0*/  SYNCS.EXCH.64 URZ, [UR4+0x38], UR8 ;  /* 0x0000380804ff75b2 */ /* 0x0004620008000100 */
[----:B------:R2:W1:Y:S02]  /*07d0*/  SYNCS.EXCH.64 URZ, [UR4+0x58], UR6 ;  /* 0x0000580604ff75b2 */ /* 0x0004640008000100 */
[----:B--2---:R-:W-:Y:S01]  /*07e0*/  NOP ;  /* 0x0000000000007918 */ /* 0x004fe20000000000 */
.L_x_10:
[----:B------:R-:W2:Y:S01]  /*07f0*/  SHFL.IDX PT, R2, R54, RZ, 0x1f ;  /* 0x00001fff36027589 */ /* 0x000ea200000e0000 */
[----:B------:R-:W-:Y:S01]  /*0800*/  NOP ;  /* 0x0000000000007918 */ /* 0x000fe20000000000 */
[----:B--2---:R-:W-:-:S13]  /*0810*/  ISETP.NE.AND P0, PT, R2, 0x3, PT ;  /* 0x000000030200780c */ /* 0x004fda0003f05270 */
[----:B------:R-:W-:Y:S05]  /*0820*/  @P0 BRA `(.L_x_11) ;  /* 0x0000000000300947 */ /* 0x000fea0003800000 */
[----:B-1----:R-:W1:Y:S01]  /*0830*/  S2UR UR4, SR_CgaCtaId ;  /* 0x00000000000479c3 */ /* 0x002e620000008800 */
[----:B------:R-:W-:Y:S01]  /*0840*/  UMOV UR6, 0x400 ;  /* 0x0000040000067882 */ /* 0x000fe20000000000 */
[----:B------:R-:W-:Y:S01]  /*0850*/  UMOV UR5, 0x20 ;  /* 0x0000002000057882 */ /* 0x000fe20000000000 */
[----:B------:R-:W-:Y:S01]  /*0860*/  ELECT P0, URZ, PT ;  /* 0x0000000000ff782f */ /* 0x000fe20003800000 */
[----:B-1----:R-:W-:Y:S02]  /*0870*/  ULEA UR6, UR4, UR6, 0x18 ;  /* 0x0000000604067291 */ /* 0x002fe4000f8ec0ff */
[----:B------:R-:W-:-:S04]  /*0880*/  UIADD3 UR4, UPT, UPT, -UR5, 0x100000, URZ ;  /* 0x0010000005047890 */ /* 0x000fc8000fffe1ff */
[----:B------:R-:W-:Y:S02]  /*0890*/  USHF.L.U32 UR5, UR4, 0xb, URZ ;  /* 0x0000000b04057899 */ /* 0x000fe400080006ff */
[----:B------:R-:W-:Y:S01]  /*08a0*/  USHF.L.U32 UR4, UR4, 0x1, URZ ;  /* 0x0000000104047899 */ /* 0x000fe200080006ff */
[----:B------:R-:W1:Y:S11]  /*08b0*/  FENCE.VIEW.ASYNC.S ;  /* 0x00000000000073c6 */ /* 0x000e760000000000 */
[----:B-1----:R2:W1:Y:S01]  /*08c0*/  SYNCS.EXCH.64 URZ, [UR6+0x60], UR4 ;  /* 0x0000600406ff75b2 */ /* 0x0024620008000100 */
[----:B------:R2:W1:Y:S02]  /*08d0*/  SYNCS.EXCH.64 URZ, [UR6+0x68], UR4 ;  /* 0x0000680406ff75b2 */ /* 0x0004640008000100 */
[----:B--2---:R-:W-:Y:S01]  /*08e0*/  NOP ;  /* 0x0000000000007918 */ /* 0x004fe20000000000 */
.L_x_11:
[----:B------:R-:W2:Y:S01]  /*08f0*/  SHFL.IDX PT, R2, R54, RZ, 0x1f ;  /* 0x00001fff36027589 */ /* 0x000ea200000e0000 */
[----:B------:R-:W-:Y:S01]  /*0900*/  NOP ;  /* 0x0000000000007918 */ /* 0x000fe20000000000 */
[----:B--2---:R-:W-:-:S13]  /*0910*/  ISETP.NE.AND P0, PT, R2, 0x4, PT ;  /* 0x000000040200780c */ /* 0x004fda0003f05270 */
[----:B------:R-:W-:Y:S05]  /*0920*/  @P0 BRA `(.L_x_12) ;  /* 0x00000000004c0947 */ /* 0x000fea0003800000 */
[----:B-1----:R-:W1:Y:S01]  /*0930*/  S2UR UR6, SR_CgaCtaId ;  /* 0x00000000000679c3 */ /* 0x002e620000008800 */
[----:B------:R-:W-:Y:S01]  /*0940*/  UMOV UR4, 0x720 ;  /* 0x0000072000047882 */ /* 0x000fe20000000000 */
[----:B------:R-:W-:Y:S01]  /*0950*/  UMOV UR5, 0x400 ;  /* 0x0000040000057882 */ /* 0x000fe20000000000 */
[----:B------:R-:W-:Y:S01]  /*0960*/  USEL UR4, UR4, 0x620, UP4 ;  /* 0x0000062004047887 */ /* 0x000fe2000a000000 */
[----:B------:R-:W-:Y:S01]  /*0970*/  UMOV UR8, 0x1 ;  /* 0x0000000100087882 */ /* 0x000fe20000000000 */
[----:B------:R-:W-:Y:S01]  /*0980*/  ELECT P0, URZ, PT ;  /* 0x0000000000ff782f */ /* 0x000fe20003800000 */
[----:B------:R-:W-:-:S04]  /*0990*/  UIADD3 UR8, UPT, UPT, -UR8, 0x100000, URZ ;  /* 0x0010000008087890 */ /* 0x000fc8000fffe1ff */
[----:B------:R-:W-:Y:S02]  /*09a0*/  USHF.L.U32 UR9, UR8, 0xb, URZ ;  /* 0x0000000b08097899 */ /* 0x000fe400080006ff */
[----:B------:R-:W-:Y:S02]  /*09b0*/  USHF.L.U32 UR8, UR8, 0x1, URZ ;  /* 0x0000000108087899 */ /* 0x000fe400080006ff */
[----:B-1----:R-:W-:Y:S02]  /*09c0*/  ULEA UR6, UR6, UR5, 0x18 ;  /* 0x0000000506067291 */ /* 0x002fe4000f8ec0ff */
[----:B------:R-:W-:-:S04]  /*09d0*/  UIADD3 UR4, UPT, UPT, -UR4, 0x100000, URZ ;  /* 0x0010000004047890 */ /* 0x000fc8000fffe1ff */
[----:B------:R-:W-:Y:S02]  /*09e0*/  USHF.L.U32 UR5, UR4, 0xb, URZ ;  /* 0x0000000b04057899 */ /* 0x000fe400080006ff */
[----:B------:R-:W-:Y:S01]  /*09f0*/  USHF.L.U32 UR4, UR4, 0x1, URZ ;  /* 0x0000000104047899 */ /* 0x000fe200080006ff */
[----:B------:R-:W1:Y:S03]  /*0a00*/  FENCE.VIEW.ASYNC.S ;  /* 0x00000000000073c6 */ /* 0x000e660000000000 */
[----:B-1----:R2:W1:Y:S08]  /*0a10*/  SYNCS.EXCH.64 URZ, [UR6+0x70], UR8 ;  /* 0x0000700806ff75b2 */ /* 0x0024700008000100 */
[----:B------:R2:W1:Y:S01]  /*0a20*/  SYNCS.EXCH.64 URZ, [UR6+0x80], UR4 ;  /* 0x0000800406ff75b2 */ /* 0x0004620008000100 */
[----:B------:R2:W1:Y:S01]  /*0a30*/  SYNCS.EXCH.64 URZ, [UR6+0x78], UR8 ;  /* 0x0000780806ff75b2 */ /* 0x0004620008000100 */
[----:B------:R2:W1:Y:S02]  /*0a40*/  SYNCS.EXCH.64 URZ, [UR6+0x88], UR4 ;  /* 0x0000880406ff75b2 */ /* 0x0004640008000100 */
[----:B--2---:R-:W-:Y:S01]  /*0a50*/  NOP ;  /* 0x0000000000007918 */ /* 0x004fe20000000000 */
.L_x_12:
        /* <DEDUP_REMOVED lines=26> */
.L_x_13:
[----:B------:R-:W2:Y:S01]  /*0c00*/  SHFL.IDX PT, R2, R54, RZ, 0x1f ;  /* 0x00001fff36027589 */ /* 0x000ea200000e0000 */
[----:B------:R-:W1:Y:S01]  /*0c10*/  S2UR UR63, SR_CgaCtaId ;  /* 0x00000000003f79c3 */ /* 0x000e620000008800 */
[----:B------:R-:W-:Y:S01]  /*0c20*/  NOP ;  /* 0x0000000000007918 */ /* 0x000fe20000000000 */
[----:B--2---:R-:W-:-:S13]  /*0c30*/  ISETP.NE.AND P0, PT, R2, 0x3, PT ;  /* 0x000000030200780c */ /* 0x004fda0003f05270 */
[----:B-1----:R-:W-:Y:S05]  /*0c40*/  @P0 BRA `(.L_x_14) ;  /* 0x0000000000340947 */ /* 0x002fea0003800000 */
[----:B------:R-:W-:Y:S01]  /*0c50*/  UMOV UR4, 0x400 ;  /* 0x0000040000047882 */ /* 0x000fe20000000000 */
[----:B------:R-:W-:Y:S01]  /*0c60*/  UMOV UR6, 0x20 ;  /* 0x0000002000067882 */ /* 0x000fe20000000000 */
[----:B------:R-:W-:Y:S02]  /*0c70*/  ULEA UR4, UR63, UR4, 0x18 ;  /* 0x000000043f047291 */ /* 0x000fe4000f8ec0ff */
[----:B------:R-:W-:-:S04]  /*0c80*/  UIADD3 UR6, UPT, UPT, -UR6, 0x100000, URZ ;  /* 0x0010000006067890 */ /* 0x000fc8000fffe1ff */
[----:B------:R-:W-:Y:S02]  /*0c90*/  USHF.L.U32 UR7, UR6, 0xb, URZ ;  /* 0x0000000b06077899 */ /* 0x000fe400080006ff */
[----:B------:R-:W-:Y:S01]  /*0ca0*/  USHF.L.U32 UR6, UR6, 0x1, URZ ;  /* 0x0000000106067899 */ /* 0x000fe200080006ff */
[----:B------:R-:W-:Y:S01]  /*0cb0*/  ELECT P0, URZ, PT ;  /* 0x0000000000ff782f */ /* 0x000fe20003800000 */
[----:B------:R-:W1:Y:S10]  /*0cc0*/  FENCE.VIEW.ASYNC.S ;  /* 0x00000000000073c6 */ /* 0x000e740000000000 */
[----:B-1----:R1:W2:Y:S01]  /*0cd0*/  SYNCS.EXCH.64 URZ, [UR4+0xd0], UR6 ;  /* 0x0000d00604ff75b2 */ /* 0x0022a20008000100 */
[----:B------:R1:W1:Y:S01]  /*0ce0*/  SYNCS.EXCH.64 URZ, [UR4+0xe0], UR6 ;  /* 0x0000e00604ff75b2 */ /* 0x0002620008000100 */
[----:B------:R1:W1:Y:S01]  /*0cf0*/  SYNCS.EXCH.64 URZ, [UR4+0xd8], UR6 ;  /* 0x0000d80604ff75b2 */ /* 0x0002620008000100 */
[----:B------:R1:W1:Y:S01]  /*0d00*/  SYNCS.EXCH.64 URZ, [UR4+0xe8], UR6 ;  /* 0x0000e80604ff75b2 */ /* 0x0002620008000100 */
[----:B------:R-:W-:Y:S01]  /*0d10*/  NOP ;  /* 0x0000000000007918 */ /* 0x000fe20000000000 */
.L_x_14:
[----:B-1----:R-:W1:Y:S01]  /*0d20*/  LDCU UR4, c[0x0][0x36c] ;  /* 0x00006d80ff0477ac */ /* 0x002e620008000800 */
[----:B------:R-:W-:Y:S01]  /*0d30*/  ISETP.NE.OR P4, PT, R0, 0x2, !P4 ;  /* 0x000000020000780c */ /* 0x000fe20006785670 */
[----:B------:R-:W-:Y:S01]  /*0d40*/  NOP ;  /* 0x0000000000007918 */ /* 0x000fe20000000000 */
[----:B------:R-:W-:Y:S01]  /*0d50*/  LOP3.LUT R0, R65, 0x1f, RZ, 0xc0, !PT ;  /* 0x0000001f41007812 */ /* 0x000fe200078ec0ff */
[----:B------:R-:W-:Y:S02]  /*0d60*/  UISETP.NE.AND UP5, UPT, UR17, URZ, UPT ;  /* 0x000000ff1100728c */ /* 0x000fe4000bfa5270 */
[----:B-1----:R-:W-:-:S09]  /*0d70*/  UISETP.EQ.U32.AND UP6, UPT, UR4, 0x1, UPT ;  /* 0x000000010400788c */ /* 0x002fd2000bfc2070 */
[----:B------:R-:W-:Y:S05]  /*0d80*/  BRA.U !UP6, `(.L_x_15) ;  /* 0x000000010e087547 */ /* 0x000fea000b800000 */
[----:B--234-:R-:W-:Y:S01]  /*0d90*/  UCGABAR_ARV ;  /* 0x00000000000079c7 */ /* 0x01cfe20008000000 */
[----:B------:R-:W-:Y:S05]  /*0da0*/  BRA `(.L_x_16) ;  /* 0x0000000000047947 */ /* 0x000fea0003800000 */
.L_x_15:
[----:B--234-:R-:W-:Y:S01]  /*0db0*/  NOP ;  /* 0x0000000000007918 */ /* 0x01cfe20000000000 */
.L_x_16:
[----:B------:R-:W1:Y:S01]  /*0dc0*/  S2UR UR16, SR_CTAID.X ;  /* 0x00000000001079c3 */ /* 0x000e620000002500 */
[----:B------:R-:W-:-:S05]  /*0dd0*/  CS2R.32 R56, SR_CgaSize ;  /* 0x0000000000387805 */ /* 0x000fca0000008a00 */
[----:B------:R-:W-:-:S05]  /*0de0*/  IMAD R56, R56, -0xa0, RZ ;  /* 0xffffff6038387824 */ /* 0x000fca00078e02ff */
[----:B------:R-:W-:-:S14]  /*0df0*/  R2UR UR5, R56 ;  /* 0x00000000380572ca */ /* 0x000fdc00000e0000 */
[----:B------:R-:W2:Y:S01]  /*0e00*/  LDCU UR5, c[0x0][UR5+0x2b0] ;  /* 0x00005600050577ac */ /* 0x000ea20008000800 */
[----:B------:R-:W-:-:S05]  /*0e10*/  CS2R.32 R56, SR_CgaSize ;  /* 0x0000000000387805 */ /* 0x000fca0000008a00 */
[----:B------:R-:W-:-:S05]  /*0e20*/  IMAD R56, R56, -0xa0, RZ ;  /* 0xffffff6038387824 */ /* 0x000fca00078e02ff */
[----:B------:R-:W-:-:S14]  /*0e30*/  R2UR UR4, R56 ;  /* 0x00000000380472ca */ /* 0x000fdc00000e0000 */
[----:B------:R-:W3:Y:S01]  /*0e40*/  LDCU UR4, c[0x0][UR4+0x2b4] ;  /* 0x00005680040477ac */ /* 0x000ee20008000800 */
[----:B------:R-:W4:Y:S01]  /*0e50*/  S2UR UR20, SR_CTAID.Y ;  /* 0x00000000001479c3 */ /* 0x000f220000002600 */
[----:B------:R-:W-:-:S05]  /*0e60*/  CS2R.32 R56, SR_CgaSize ;  /* 0x0000000000387805 */ /* 0x000fca0000008a00 */
[----:B------:R-:W-:-:S05]  /*0e70*/  IMAD R56, R56, -0xa0, RZ ;  /* 0xffffff6038387824 */ /* 0x000fca00078e02ff */
[----:B------:R-:W-:-:S14]  /*0e80*/  R2UR UR7, R56 ;  /* 0x00000000380772ca */ /* 0x000fdc00000e0000 */
[----:B------:R-:W3:Y:S01]  /*0e90*/  LDCU UR7, c[0x0][UR7+0x2a0] ;  /* 0x00005400070777ac */ /* 0x000ee20008000800 */
[----:B------:R-:W-:-:S05]  /*0ea0*/  CS2R.32 R56, SR_CgaSize ;  /* 0x0000000000387805 */ /* 0x000fca0000008a00 */
[----:B------:R-:W-:-:S05]  /*0eb0*/  IMAD R56, R56, -0xa0, RZ ;  /* 0xffffff6038387824 */ /* 0x000fca00078e02ff */
[----:B------:R-:W-:-:S14]  /*0ec0*/  R2UR UR8, R56 ;  /* 0x00000000380872ca */ /* 0x000fdc00000e0000 */
[----:B------:R-:W3:Y:S01]  /*0ed0*/  LDCU UR8, c[0x0][UR8+0x2a4] ;  /* 0x00005480080877ac */ /* 0x000ee20008000800 */
[----:B------:R-:W-:Y:S02]  /*0ee0*/  ULOP3.LUT UR70, UR63, 0x3, URZ, 0xc0, !UPT ;  /* 0x000000033f467892 */ /* 0x000fe4000f8ec0ff */
[----:B------:R-:W-:Y:S02]  /*0ef0*/  USHF.R.U32.HI UR27, URZ, 0x2, UR63 ;  /* 0x00000002ff1b7899 */ /* 0x000fe4000801163f */
[----:B------:R-:W-:Y:S02]  /*0f00*/  UISETP.GT.U32.AND UP1, UPT, UR70, 0xffff, UPT ;  /* 0x0000ffff4600788c */ /* 0x000fe4000bf24070 */
[----:B------:R-:W-:Y:S01]  /*0f10*/  USHF.L.U32 UR38, UR63, 0x8, URZ ;  /* 0x000000083f267899 */ /* 0x000fe200080006ff */
[----:B-1----:R-:W-:Y:S01]  /*0f20*/  I2FP.F32.U32 R3, UR16 ;  /* 0x0000001000037c45 */ /* 0x002fe20008201000 */
[----:B------:R-:W1:Y:S04]  /*0f30*/  LDCU UR21, c[0x0][0xb24] ;  /* 0x00016480ff1577ac */ /* 0x000e680008000800 */
[----:B--2---:R-:W-:Y:S01]  /*0f40*/  FMUL R3, R3, UR5 ;  /* 0x0000000503037c20 */ /* 0x004fe20008400000 */
[----:B------:R-:W2:Y:S01]  /*0f50*/  LDCU UR39, c[0x0][0xb24] ;  /* 0x00016480ff2777ac */ /* 0x000ea20008000800 */
[----:B----4-:R-:W-:Y:S01]  /*0f60*/  I2FP.F32.U32 R2, UR20 ;  /* 0x0000001400027c45 */ /* 0x010fe20008201000 */
[----:B------:R-:W4:Y:S03]  /*0f70*/  LDCU UR28, c[0x0][0xb30] ;  /* 0x00016600ff1c77ac */ /* 0x000f260008000800 */
[----:B------:R-:W1:Y:S01]  /*0f80*/  F2I.U32.TRUNC.NTZ R3, R3 ;  /* 0x0000000300037305 */ /* 0x000e62000020f000 */
[----:B---3--:R-:W-:Y:S01]  /*0f90*/  FMUL R2, R2, UR4 ;  /* 0x0000000402027c20 */ /* 0x008fe20008400000 */
[----:B------:R-:W-:-:S02]  /*0fa0*/  ULOP3.LUT UR4, UR63, 0x4, URZ, 0xc0, !UPT ;  /* 0x000000043f047892 */ /* 0x000fc4000f8ec0ff */
[----:B------:R-:W-:Y:S02]  /*0fb0*/  USHF.L.U32 UR37, UR63, 0xa, URZ ;  /* 0x0000000a3f257899 */ /* 0x000fe400080006ff */
[----:B------:R-:W-:Y:S02]  /*0fc0*/  UISETP.GT.U32.AND UP0, UPT, UR4, 0xffff, UPT ;  /* 0x0000ffff0400788c */ /* 0x000fe4000bf04070 */
[----:B------:R-:W3:Y:S01]  /*0fd0*/  F2I.U32.TRUNC.NTZ R2, R2 ;  /* 0x0000000200027305 */ /* 0x000ee2000020f000 */
[----:B------:R-:W-:Y:S01]  /*0fe0*/  UMOV UR32, 0x11 ;  /* 0x0000001100207882 */ /* 0x000fe20000000000 */
[----:B------:R-:W-:Y:S02]  /*0ff0*/  USEL UR31, UR70, 0xffff, !UP1 ;  /* 0x0000ffff461f7887 */ /* 0x000fe4000c800000 */
[----:B------:R-:W-:Y:S01]  /*1000*/  USEL UR30, UR4, 0xffff, !UP0 ;  /* 0x0000ffff041e7887 */ /* 0x000fe2000c000000 */
[----:B-1----:R-:W-:Y:S02]  /*1010*/  R2UR UR5, R3 ;  /* 0x00000000030572ca */ /* 0x002fe400000e0000 */
[----:B---3--:R-:W-:-:S02]  /*1020*/  R2UR UR6, R2 ;  /* 0x00000000020672ca */ /* 0x008fc400000e0000 */
[----:B------:R-:W-:-:S09]  /*1030*/  PRMT R2, RZ, 0x7610, R2 ;  /* 0x00007610ff027816 */ /* 0x000fd20000000002 */
[----:B------:R-:W-:-:S04]  /*1040*/  UIADD3 UR5, UPT, UPT, -UR5, URZ, URZ ;  /* 0x000000ff05057290 */ /* 0x000fc8000fffe1ff */
[----:B------:R-:W-:Y:S02]  /*1050*/  UIMAD UR5, UR7, UR5, UR16 ;  /* 0x00000005070572a4 */ /* 0x000fe4000f8e0210 */
[----:B------:R-:W-:-:S04]  /*1060*/  UIADD3 UR4, UPT, UPT, -UR6, URZ, URZ ;  /* 0x000000ff06047290 */ /* 0x000fc8000fffe1ff */
[----:B------:R-:W-:Y:S01]  /*1070*/  IMAD.U32 R56, RZ, RZ, UR5 ;  /* 0x00000005ff387e24 */ /* 0x000fe2000f8e00ff */
[----:B------:R-:W-:-:S06]  /*1080*/  UIMAD UR4, UR8, UR4, UR20 ;  /* 0x00000004080472a4 */ /* 0x000fcc000f8e0214 */
[----:B------:R-:W-:Y:S01]  /*1090*/  IMAD.U32 R55, RZ, RZ, UR4 ;  /* 0x00000004ff377e24 */ /* 0x000fe2000f8e00ff */
[----:B--2-4-:R-:W-:Y:S06]  /*10a0*/  BRA.U UP5, `(.L_x_17) ;  /* 0x0000000105747547 */ /* 0x014fec000b800000 */
[----:B------:R-:W-:Y:S02]  /*10b0*/  R2UR UR4, R55 ;  /* 0x00000000370472ca */ /* 0x000fe400000e0000 */
[----:B------:R-:W-:-:S11]  /*10c0*/  R2UR UR8, R56 ;  /* 0x00000000380872ca */ /* 0x000fd600000e0000 */
[----:B------:R-:W-:Y:S02]  /*10d0*/  UISETP.NE.AND UP2, UPT, UR4, URZ, UPT ;  /* 0x000000ff0400728c */ /* 0x000fe4000bf45270 */
[----:B------:R-:W-:Y:S02]  /*10e0*/  UISETP.NE.AND UP3, UPT, UR4, 0x1, UPT ;  /* 0x000000010400788c */ /* 0x000fe4000bf65270 */
[----:B------:R-:W-:Y:S02]  /*10f0*/  UISETP.NE.AND UP0, UPT, UR8, URZ, UP2 ;  /* 0x000000ff0800728c */ /* 0x000fe40009705270 */
[----:B------:R-:W-:Y:S02]  /*1100*/  USEL UR4, URZ, 0x10, UP3 ;  /* 0x00000010ff047887 */ /* 0x000fe40009800000 */
[----:B------:R-:W-:Y:S02]  /*1110*/  USEL UR11, URZ, 0x1, UP0 ;  /* 0x00000001ff0b7887 */ /* 0x000fe40008000000 */
[----:B------:R-:W-:-:S02]  /*1120*/  UISETP.NE.AND UP0, UPT, UR8, URZ, UPT ;  /* 0x000000ff0800728c */ /* 0x000fc4000bf05270 */
[----:B------:R-:W-:Y:S02]  /*1130*/  USEL UR5, URZ, 0x2, UP2 ;  /* 0x00000002ff057887 */ /* 0x000fe40009000000 */
[----:B------:R-:W-:Y:S02]  /*1140*/  USEL UR9, UR4, 0x10, UP0 ;  /* 0x0000001004097887 */ /* 0x000fe40008000000 */
[----:B------:R-:W-:Y:S02]  /*1150*/  UISETP.NE.AND UP0, UPT, UR8, 0x1, UPT ;  /* 0x000000010800788c */ /* 0x000fe4000bf05270 */
[----:B------:R-:W-:Y:S02]  /*1160*/  USEL UR4, URZ, 0x20, UP3 ;  /* 0x00000020ff047887 */ /* 0x000fe40009800000 */
[----:B------:R-:W-:Y:S02]  /*1170*/  UISETP.NE.AND UP1, UPT, UR8, 0x2, UPT ;  /* 0x000000020800788c */ /* 0x000fe4000bf25270 */
[----:B------:R-:W-:-:S02]  /*1180*/  USEL UR6, URZ, 0x4, UP2 ;  /* 0x00000004ff067887 */ /* 0x000fc40009000000 */
[----:B------:R-:W-:Y:S02]  /*1190*/  USEL UR7, UR5, 0x2, UP0 ;  /* 0x0000000205077887 */ /* 0x000fe40008000000 */
[----:B------:R-:W-:Y:S02]  /*11a0*/  USEL UR10, UR4, 0x20, UP0 ;  /* 0x00000020040a7887 */ /* 0x000fe40008000000 */
[----:B------:R-:W-:Y:S02]  /*11b0*/  UISETP.NE.AND UP0, UPT, UR8, 0x3, UPT ;  /* 0x000000030800788c */ /* 0x000fe4000bf05270 */
[----:B------:R-:W-:Y:S02]  /*11c0*/  USEL UR5, URZ, 0x40, UP3 ;  /* 0x00000040ff057887 */ /* 0x000fe40009800000 */
[----:B------:R-:W-:Y:S02]  /*11d0*/  USEL UR8, UR6, 0x4, UP1 ;  /* 0x0000000406087887 */ /* 0x000fe40008800000 */
[----:B------:R-:W-:-:S02]  /*11e0*/  USEL UR4, URZ, 0x8, UP2 ;  /* 0x00000008ff047887 */ /* 0x000fc40009000000 */
[----:B------:R-:W-:Y:S02]  /*11f0*/  UIADD3 UR6, UPT, UPT, UR7, UR9, UR11 ;  /* 0x0000000907067290 */ /* 0x000fe4000fffe00b */
[----:B------:R-:W-:Y:S02]  /*1200*/  USEL UR7, UR5, 0x40, UP1 ;  /* 0x0000004005077887 */ /* 0x000fe40008800000 */
[----:B------:R-:W-:Y:S02]  /*1210*/  USEL UR12, URZ, 0x80, UP3 ;  /* 0x00000080ff0c7887 */ /* 0x000fe40009800000 */
[----:B------:R-:W-:Y:S02]  /*1220*/  USEL UR4, UR4, 0x8, UP0 ;  /* 0x0000000804047887 */ /* 0x000fe40008000000 */
[----:B------:R-:W-:Y:S02]  /*1230*/  UIADD3 UR5, UPT, UPT, UR8, UR10, UR6 ;  /* 0x0000000a08057290 */ /* 0x000fe4000fffe006 */
[----:B------:R-:W-:-:S02]  /*1240*/  USEL UR6, UR12, 0x80, UP0 ;  /* 0x000000800c067887 */ /* 0x000fc40008000000 */
[----:B------:R-:W-:-:S04]  /*1250*/  UIADD3 UR4, UPT, UPT, UR4, UR7, UR5 ;  /* 0x0000000704047290 */ /* 0x000fc8000fffe005 */
[----:B------:R-:W-:-:S06]  /*1260*/  UIADD3 UR4, UPT, UPT, UR4, UR6, URZ ;  /* 0x0000000604047290 */ /* 0x000fcc000fffe0ff */
[----:B------:R-:W-:-:S07]  /*1270*/  IMAD.U32 R2, RZ, RZ, UR4 ;  /* 0x00000004ff027e24 */ /* 0x000fce000f8e00ff */
.L_x_17:
[----:B------:R-:W1:Y:S01]  /*1280*/  S2UR UR60, SR_CTAID.Z ;  /* 0x00000000003c79c3 */ /* 0x000e620000002700 */
[----:B------:R-:W-:Y:S01]  /*1290*/  UISETP.GE.AND UP0, UPT, UR21, 0x1, UPT ;  /* 0x000000011500788c */ /* 0x000fe2000bf06270 */
[----:B------:R-:W-:-:S08]  /*12a0*/  UMOV UR29, 0xf ;  /* 0x0000000f001d7882 */ /* 0x000fd00000000000 */
[----:B------:R-:W-:Y:S05]  /*12b0*/  BRA.U !UP0, `(.L_x_18) ;  /* 0x0000000108d47547 */ /* 0x000fea000b800000 */
[----:B------:R-:W2:Y:S01]  /*12c0*/  LDCU.128 UR12, c[0x0][0xb10] ;  /* 0x00016200ff0c77ac */ /* 0x000ea20008000c00 */
[----:B------:R-:W3:Y:S01]  /*12d0*/  LDCU UR6, c[0x0][0x370] ;  /* 0x00006e00ff0677ac */ /* 0x000ee20008000800 */
[----:B------:R-:W4:Y:S01]  /*12e0*/  LDCU UR5, c[0x0][0x374] ;  /* 0x00006e80ff0577ac */ /* 0x000f220008000800 */
[----:B------:R-:W1:Y:S01]  /*12f0*/  LDCU UR26, c[0x0][0xb0c] ;  /* 0x00016180ff1a77ac */ /* 0x000e620008000800 */
[----:B------:R-:W1:Y:S01]  /*1300*/  LDCU UR4, c[0x0][0xb20] ;  /* 0x00016400ff0477ac */ /* 0x000e620008000800 */
[----:B------:R-:W1:Y:S01]  /*1310*/  LDCU.64 UR8, c[0x0][0xb28] ;  /* 0x00016500ff0877ac */ /* 0x000e620008000a00 */
[----:B--2---:R-:W-:Y:S02]  /*1320*/  UISETP.NE.AND UP0, UPT, UR14, 0x1, UPT ;  /* 0x000000010e00788c */ /* 0x004fe4000bf05270 */
[----:B----4-:R-:W-:Y:S02]  /*1330*/  UIMAD.WIDE.U32 UR10, UR5, UR15, URZ ;  /* 0x0000000f050a72a5 */ /* 0x010fe4000f8e00ff */
[----:B---3--:R-:W-:-:S02]  /*1340*/  UIMAD.WIDE.U32 UR22, UR6, UR12, URZ ;  /* 0x0000000c061672a5 */ /* 0x008fc4000f8e00ff */
[----:B-1----:R-:W-:Y:S02]  /*1350*/  UISETP.NE.AND UP1, UPT, UR26, 0x1, UPT ;  /* 0x000000011a00788c */ /* 0x002fe4000bf25270 */
[----:B------:R-:W-:Y:S01]  /*1360*/  UISETP.NE.AND UP2, UPT, UR21, 0x1, UPT ;  /* 0x000000011500788c */ /* 0x000fe2000bf45270 */
[----:B------:R-:W-:Y:S02]  /*1370*/  UMOV UR10, UR11 ;  /* 0x0000000b000a7c82 */ /* 0x000fe40008000000 */
[----:B------:R-:W-:Y:S01]  /*1380*/  UMOV UR22, UR23 ;  /* 0x0000001700167c82 */ /* 0x000fe20008000000 */
[----:B------:R-:W-:Y:S02]  /*1390*/  @UP0 USHF.R.U32.HI UR5, URZ, UR4, UR10 ;  /* 0x00000004ff050299 */ /* 0x000fe4000801160a */
[----:B------:R-:W-:Y:S02]  /*13a0*/  UIMAD.WIDE.U32 UR24, UR20, UR15, URZ ;  /* 0x0000000f141872a5 */ /* 0x000fe4000f8e00ff */
[----:B------:R-:W-:-:S02]  /*13b0*/  UIMAD.WIDE.U32 UR10, UR5, UR8, URZ ;  /* 0x00000008050a72a5 */ /* 0x000fc4000f8e00ff */
[----:B------:R-:W-:Y:S02]  /*13c0*/  @UP1 USHF.R.U32.HI UR6, URZ, UR13, UR22 ;  /* 0x0000000dff061299 */ /* 0x000fe40008011616 */
[----:B------:R-:W-:Y:S02]  /*13d0*/  UIMAD.WIDE.U32 UR18, UR16, UR12, URZ ;  /* 0x0000000c101272a5 */ /* 0x000fe4000f8e00ff */
[----:B------:R-:W-:Y:S01]  /*13e0*/  UIMAD.WIDE.U32 UR22, UR6, UR8, URZ ;  /* 0x00000008061672a5 */ /* 0x000fe2000f8e00ff */
[----:B------:R-:W-:Y:S01]  /*13f0*/  UMOV UR24, UR25 ;  /* 0x0000001900187c82 */ /* 0x000fe20008000000 */
[----:B------:R-:W-:Y:S01]  /*1400*/  UMOV UR10, UR11 ;  /* 0x0000000b000a7c82 */ /* 0x000fe20008000000 */
[----:B------:R-:W-:Y:S02]  /*1410*/  USHF.R.U32.HI UR24, URZ, UR4, UR24 ;  /* 0x00000004ff187299 */ /* 0x000fe40008011618 */
[----:B------:R-:W-:Y:S02]  /*1420*/  @UP2 USHF.R.U32.HI UR5, URZ, UR9, UR10 ;  /* 0x00000009ff052299 */ /* 0x000fe4000801160a */
[----:B------:R-:W-:Y:S01]  /*1430*/  UMOV UR7, UR23 ;  /* 0x0000001700077c82 */ /* 0x000fe20008000000 */
[----:B------:R-:W-:Y:S01]  /*1440*/  UMOV UR18, UR19 ;  /* 0x0000001300127c82 */ /* 0x000fe20008000000 */
[----:B------:R-:W-:-:S02]  /*1450*/  @UP2 USHF.R.U32.HI UR6, URZ, UR9, UR7 ;  /* 0x00000009ff062299 */ /* 0x000fc40008011607 */
[----:B------:R-:W-:Y:S02]  /*1460*/  USHF.R.U32.HI UR13, URZ, UR13, UR18 ;  /* 0x0000000dff0d7299 */ /* 0x000fe40008011612 */
[----:B------:R-:W-:Y:S02]  /*1470*/  USEL UR4, UR20, UR24, !UP0 ;  /* 0x0000001814047287 */ /* 0x000fe4000c000000 */
[----:B------:R-:W-:Y:S02]  /*1480*/  UIMAD UR7, UR5, UR21, URZ ;  /* 0x00000015050772a4 */ /* 0x000fe4000f8e02ff */
[----:B------:R-:W-:Y:S02]  /*1490*/  USEL UR5, UR16, UR13, !UP1 ;  /* 0x0000000d10057287 */ /* 0x000fe4000c800000 */
[----:B------:R-:W-:Y:S02]  /*14a0*/  UIMAD UR12, UR6, UR21, URZ ;  /* 0x00000015060c72a4 */ /* 0x000fe4000f8e02ff */
[----:B------:R-:W-:-:S02]  /*14b0*/  UISETP.GE.AND UP0, UPT, UR4, UR7, UPT ;  /* 0x000000070400728c */ /* 0x000fc4000bf06270 */
[----:B------:R-:W-:Y:S02]  /*14c0*/  UIMAD.WIDE.U32 UR10, UR4, UR8, URZ ;  /* 0x00000008040a72a5 */ /* 0x000fe4000f8e00ff */
[----:B------:R-:W-:Y:S02]  /*14d0*/  UISETP.GE.OR UP0, UPT, UR5, UR12, UP0 ;  /* 0x0000000c0500728c */ /* 0x000fe40008706670 */
[----:B------:R-:W-:Y:S02]  /*14e0*/  UIMAD.WIDE.U32 UR12, UR5, UR8, URZ ;  /* 0x00000008050c72a5 */ /* 0x000fe4000f8e00ff */
[----:B------:R-:W-:Y:S01]  /*14f0*/  UIADD3 UR10, UPT, UPT, -UR4, URZ, URZ ;  /* 0x000000ff040a7290 */ /* 0x000fe2000fffe1ff */
[----:B------:R-:W-:Y:S01]  /*1500*/  UMOV UR8, UR11 ;  /* 0x0000000b00087c82 */ /* 0x000fe20008000000 */
[----:B------:R-:W-:Y:S02]  /*1510*/  UIADD3 UR11, UPT, UPT, -UR5, URZ, URZ ;  /* 0x000000ff050b7290 */ /* 0x000fe4000fffe1ff */
[----:B------:R-:W-:-:S03]  /*1520*/  USHF.R.U32.HI UR8, URZ, UR9, UR8 ;  /* 0x00000009ff087299 */ /* 0x000fc60008011608 */
[----:B------:R-:W-:Y:S01]  /*1530*/  @!UP0 UMOV UR7, UR13 ;  /* 0x0000000d00078c82 */ /* 0x000fe20008000000 */
[----:B------:R-:W-:Y:S02]  /*1540*/  UIMAD UR20, UR14, UR10, UR20 ;  /* 0x0000000a0e1472a4 */ /* 0x000fe4000f8e0214 */
[----:B------:R-:W-:Y:S02]  /*1550*/  USEL UR8, UR4, UR8, !UP2 ;  /* 0x0000000804087287 */ /* 0x000fe4000d000000 */
[----:B------:R-:W-:Y:S02]  /*1560*/  @!UP0 USHF.R.U32.HI UR7, URZ, UR9, UR7 ;  /* 0x00000009ff078299 */ /* 0x000fe40008011607 */
[----:B------:R-:W-:Y:S02]  /*1570*/  UIADD3 UR9, UPT, UPT, -UR8, URZ, URZ ;  /* 0x000000ff08097290 */ /* 0x000fe4000fffe1ff */
[----:B------:R-:W-:Y:S02]  /*1580*/  @!UP0 USEL UR7, UR5, UR7, !UP2 ;  /* 0x0000000705078287 */ /* 0x000fe4000d000000 */
[----:B------:R-:W-:-:S02]  /*1590*/  UIMAD UR9, UR21, UR9, UR4 ;  /* 0x00000009150972a4 */ /* 0x000fc4000f8e0204 */
[----:B------:R-:W-:Y:S02]  /*15a0*/  @!UP0 UIADD3 UR8, UPT, UPT, UR8, -UR7, URZ ;  /* 0x8000000708088290 */ /* 0x000fe4000fffe0ff */
[----:B------:R-:W-:Y:S02]  /*15b0*/  @!UP0 UIMAD UR6, UR9, UR6, UR7 ;  /* 0x00000006090682a4 */ /* 0x000fe4000f8e0207 */
[----:B------:R-:W-:Y:S02]  /*15c0*/  @!UP0 UIMAD UR4, UR8, UR21, UR5 ;  /* 0x00000015080482a4 */ /* 0x000fe4000f8e0205 */
[----:B------:R-:W-:Y:S02]  /*15d0*/  UIMAD UR16, UR26, UR11, UR16 ;  /* 0x0000000b1a1072a4 */ /* 0x000fe4000f8e0210 */
[----:B------:R-:W-:Y:S01]  /*15e0*/  UIMAD UR20, UR4, UR14, UR20 ;  /* 0x0000000e041472a4 */ /* 0x000fe2000f8e0214 */
[----:B------:R-:W-:Y:S02]  /*15f0*/  @!UP0 UMOV UR5, UR6 ;  /* 0x0000000600058c82 */ /* 0x000fe40008000000 */
[----:B------:R-:W-:-:S12]  /*1600*/  UIMAD UR16, UR5, UR26, UR16 ;  /* 0x0000001a051072a4 */ /* 0x000fd8000f8e0210 */
.L_x_18:
[----:B------:R-:W-:Y:S02]  /*1610*/  UISETP.NE.AND UP1, UPT, UR28, 0x1, UPT ;  /* 0x000000011c00788c */ /* 0x000fe4000bf25270 */
[----:B------:R-:W-:Y:S02]  /*1620*/  ULOP3.LUT UR31, UR31, 0xffff, URZ, 0xc0, !UPT ;  /* 0x0000ffff1f1f7892 */ /* 0x000fe4000f8ec0ff */
[----:B------:R-:W-:Y:S02]  /*1630*/  ULOP3.LUT UR30, UR30, 0xffff, URZ, 0xc0, !UPT ;  /* 0x0000ffff1e1e7892 */ /* 0x000fe4000f8ec0ff */
[----:B------:R-:W-:Y:S02]  /*1640*/  UISETP.NE.AND UP0, UPT, UR17, 0x2, UPT ;  /* 0x000000021100788c */ /* 0x000fe4000bf05270 */
[----:B------:R-:W-:Y:S02]  /*1650*/  ULOP3.LUT UR38, UR38, 0x400, URZ, 0xc0, !UPT ;  /* 0x0000040026267892 */ /* 0x000fe4000f8ec0ff */
[----:B------:R-:W-:-:S02]  /*1660*/  ULOP3.LUT UR37, UR37, 0xc00, URZ, 0xc0, !UPT ;  /* 0x00000c0025257892 */ /* 0x000fc4000f8ec0ff */
[----:B------:R-:W-:Y:S02]  /*1670*/  USHF.L.U32 UR31, UR32, UR31, URZ ;  /* 0x0000001f201f7299 */ /* 0x000fe400080006ff */
[----:B------:R-:W-:Y:S01]  /*1680*/  USHF.L.U32 UR30, UR29, UR30, URZ ;  /* 0x0000001e1d1e7299 */ /* 0x000fe200080006ff */
[----:B------:R-:W-:Y:S11]  /*1690*/  BRA.U UP1, `(.L_x_19) ;  /* 0x0000000101447547 */ /* 0x000ff6000b800000 */
[----:B------:R-:W2:Y:S01]  /*16a0*/  LDCU.128 UR8, c[0x0][0xb10] ;  /* 0x00016200ff0877ac */ /* 0x000ea20008000c00 */
[----:B------:R-:W3:Y:S01]  /*16b0*/  LDCU UR12, c[0x0][0xb0c] ;  /* 0x00016180ff0c77ac */ /* 0x000ee20008000800 */
[----:B------:R-:W4:Y:S01]  /*16c0*/  LDCU UR13, c[0x0][0xb20] ;  /* 0x00016400ff0d77ac */ /* 0x000f220008000800 */
[----:B--2---:R-:W-:Y:S02]  /*16d0*/  UIMAD.WIDE.U32 UR6, UR16, UR8, URZ ;  /* 0x00000008100672a5 */ /* 0x004fe4000f8e00ff */
[----:B------:R-:W-:Y:S02]  /*16e0*/  UIMAD.WIDE.U32 UR4, UR20, UR11, URZ ;  /* 0x0000000b140472a5 */ /* 0x000fe4000f8e00ff */
[----:B---3--:R-:W-:Y:S02]  /*16f0*/  UISETP.NE.AND UP2, UPT, UR12, 0x1, UPT ;  /* 0x000000010c00788c */ /* 0x008fe4000bf45270 */
[----:B------:R-:W-:Y:S01]  /*1700*/  UISETP.NE.AND UP1, UPT, UR10, 0x1, UPT ;  /* 0x000000010a00788c */ /* 0x000fe2000bf25270 */
[----:B------:R-:W-:-:S02]  /*1710*/  UMOV UR6, UR7 ;  /* 0x0000000700067c82 */ /* 0x000fc40008000000 */
[----:B------:R-:W-:Y:S01]  /*1720*/  UMOV UR4, UR5 ;  /* 0x0000000500047c82 */ /* 0x000fe20008000000 */
[----:B------:R-:W-:Y:S02]  /*1730*/  USHF.R.U32.HI UR9, URZ, UR9, UR6 ;  /* 0x00000009ff097299 */ /* 0x000fe40008011606 */
[----:B----4-:R-:W-:Y:S02]  /*1740*/  USHF.R.U32.HI UR4, URZ, UR13, UR4 ;  /* 0x0000000dff047299 */ /* 0x010fe40008011604 */
[----:B------:R-:W-:Y:S02]  /*1750*/  USEL UR5, UR16, UR9, !UP2 ;  /* 0x0000000910057287 */ /* 0x000fe4000d000000 */
[----:B------:R-:W-:-:S04]  /*1760*/  USEL UR4, UR20, UR4, !UP1 ;  /* 0x0000000414047287 */ /* 0x000fc8000c800000 */
[----:B------:R-:W-:Y:S02]  /*1770*/  UIADD3 UR6, UPT, UPT, UR5, -UR4, URZ ;  /* 0x8000000405067290 */ /* 0x000fe4000fffe0ff */
[----:B------:R-:W-:Y:S02]  /*1780*/  UIADD3 UR4, UPT, UPT, -UR5, UR4, URZ ;  /* 0x0000000405047290 */ /* 0x000fe4000fffe1ff */
[----:B------:R-:W-:Y:S02]  /*1790*/  UIMAD UR20, UR6, UR10, UR20 ;  /* 0x0000000a061472a4 */ /* 0x000fe4000f8e0214 */
[----:B------:R-:W-:-:S12]  /*17a0*/  UIMAD UR16, UR4, UR12, UR16 ;  /* 0x0000000c041072a4 */ /* 0x000fd8000f8e0210 */
.L_x_19:
[----:B------:R-:W-:Y:S05]  /*17b0*/  BRA.U !UP6, `(.L_x_20) ;  /* 0x000000010e0c7547 */ /* 0x000fea000b800000 */
[----:B------:R-:W-:Y:S01]  /*17c0*/  UCGABAR_WAIT ;  /* 0x0000000000007dc7 */ /* 0x000fe20008000000 */
[----:B------:R-:W-:Y:S01]  /*17d0*/  CCTL.IVALL ;  /* 0x00000000ff00798f */ /* 0x000fe20002000000 */
[----:B------:R-:W-:Y:S05]  /*17e0*/  BRA `(.L_x_21) ;  /* 0x0000000000047947 */ /* 0x000fea0003800000 */
.L_x_20:
[----:B------:R-:W-:Y:S06]  /*17f0*/  BAR.SYNC.DEFER_BLOCKING 0x0 ;  /* 0x0000000000007b1d */ /* 0x000fec0000010000 */
.L_x_21:
[----:B------:R-:W-:Y:S05]  /*1800*/  BRA.U UP0, `(.L_x_22) ;  /* 0x0000001500c47547 */ /* 0x000fea000b800000 */
[----:B------:R-:W2:Y:S01]  /*1810*/  LDCU UR6, c[0x0][0x38c] ;  /* 0x00007180ff0677ac */ /* 0x000ea20008000800 */
[----:B------:R-:W-:Y:S01]  /*1820*/  PLOP3.LUT P2, PT, PT, PT, UP4, 0x80, 0x8 ;  /* 0x000000000008781c */ /* 0x000fe20003f4f048 */
[----:B------:R-:W-:Y:S01]  /*1830*/  IMAD.MOV.U32 R12, RZ, RZ, 0x1 ;  /* 0x00000001ff0c7424 */ /* 0x000fe200078e00ff */
[----:B------:R-:W-:Y:S01]  /*1840*/  ISETP.EQ.OR P3, PT, R0, RZ, P4 ;  /* 0x000000ff0000720c */ /* 0x000fe20002762670 */
[----:B------:R-:W-:Y:S01]  /*1850*/  UISETP.NE.AND UP1, UPT, UR17, URZ, UPT ;  /* 0x000000ff1100728c */ /* 0x000fe2000bf25270 */
[----:B------:R-:W-:Y:S02]  /*1860*/  PLOP3.LUT P2, PT, P2, PT, PT, 0x8, 0x80 ;  /* 0x000000000080781c */ /* 0x000fe4000174e170 */
[----:B------:R-:W-:Y:S01]  /*1870*/  CS2R R10, SRZ ;  /* 0x00000000000a7805 */ /* 0x000fe2000001ff00 */
[----:B------:R-:W-:Y:S01]  /*1880*/  IMAD.MOV.U32 R9, RZ, RZ, RZ ;  /* 0x000000ffff097224 */ /* 0x000fe200078e00ff */
[----:B------:R-:W3:Y:S01]  /*1890*/  LDCU UR65, c[0x0][0x370] ;  /* 0x00006e00ff4177ac */ /* 0x000ee20008000800 */
[----:B------:R-:W-:Y:S01]  /*18a0*/  IMAD.MOV.U32 R8, RZ, RZ, 0x1 ;  /* 0x00000001ff087424 */ /* 0x000fe200078e00ff */
[----:B------:R-:W4:Y:S01]  /*18b0*/  LDCU.64 UR54, c[0x0][0x348] ;  /* 0x00006900ff3677ac */ /* 0x000f220008000a00 */
[----:B------:R-:W1:Y:S01]  /*18c0*/  LDCU UR64, c[0x0][0x374] ;  /* 0x00006e80ff4077ac */ /* 0x000e620008000800 */
[----:B--2---:R-:W-:-:S02]  /*18d0*/  UIADD3 UR5, UPT, UPT, UR6, 0x7f, URZ ;  /* 0x0000007f06057890 */ /* 0x004fc4000fffe0ff */
[----:B------:R-:W-:Y:S02]  /*18e0*/  UIADD3 UR71, UPT, UPT, UR6, 0xfe, URZ ;  /* 0x000000fe06477890 */ /* 0x000fe4000fffe0ff */
[----:B------:R-:W-:Y:S02]  /*18f0*/  USHF.R.S32.HI UR4, URZ, 0x1f, UR5 ;  /* 0x0000001fff047899 */ /* 0x000fe40008011405 */
[----:B------:R-:W-:Y:S02]  /*1900*/  USEL UR53, UR53, 0x2, UP1 ;  /* 0x0000000235357887 */ /* 0x000fe40008800000 */
[----:B------:R-:W-:Y:S02]  /*1910*/  ULEA.HI UR4, UR4, UR5, URZ, 0x7 ;  /* 0x0000000504047291 */ /* 0x000fe4000f8f38ff */
[----:B------:R-:W-:Y:S02]  /*1920*/  USHF.L.U32 UR5, UR27, 0x5, URZ ;  /* 0x000000051b057899 */ /* 0x000fe400080006ff */
[----:B------:R-:W-:-:S02]  /*1930*/  USHF.R.S32.HI UR67, URZ, 0x7, UR4 ;  /* 0x00000007ff437899 */ /* 0x000fc40008011404 */
[----:B------:R-:W-:Y:S02]  /*1940*/  UIADD3 UR4, UPT, UPT, UR6, -0x1, URZ ;  /* 0xffffffff06047890 */ /* 0x000fe4000fffe0ff */
[----:B------:R-:W-:Y:S02]  /*1950*/  UISETP.LT.U32.AND UP0, UPT, UR67, 0x2, UPT ;  /* 0x000000024300788c */ /* 0x000fe4000bf01070 */
[----:B------:R-:W-:Y:S02]  /*1960*/  UISETP.GE.U32.AND UP2, UPT, UR4, -0xff, UPT ;  /* 0xffffff010400788c */ /* 0x000fe4000bf46070 */
[----:B------:R-:W-:Y:S02]  /*1970*/  USEL UR66, UR67, 0x2, UP0 ;  /* 0x0000000243427887 */ /* 0x000fe40008000000 */
[----:B------:R-:W-:Y:S02]  /*1980*/  ULOP3.LUT UR68, UR5, 0x20, URZ, 0xe2, !UPT ;  /* 0x0000002005447892 */ /* 0x000fe4000f8ee2ff */
[----:B------:R-:W-:-:S02]  /*1990*/  UIADD3 UR45, UPT, UPT, UR66, -0x1, URZ ;  /* 0xffffffff422d7890 */ /* 0x000fc4000fffe0ff */
[----:B------:R-:W-:Y:S01]  /*19a0*/  UIADD3 UR69, UPT, UPT, UR67, -UR66, URZ ;  /* 0x8000004243457290 */ /* 0x000fe2000fffe0ff */
[----:B------:R-:W-:Y:S02]  /*19b0*/  UMOV UR29, URZ ;  /* 0x000000ff001d7c82 */ /* 0x000fe40008000000 */
[----:B------:R-:W-:-:S04]  /*19c0*/  @UP2 UIADD3 UR45, UPT, UPT, UR66, URZ, URZ ;  /* 0x000000ff422d2290 */ /* 0x000fc8000fffe0ff */
[----:B-1-34-:R-:W-:-:S12]  /*19d0*/  UIADD3 UR45, UPT, UPT, UR45, 0x1, URZ ;  /* 0x000000012d2d7890 */ /* 0x01afd8000fffe0ff */
.L_x_46:
[----:B------:R-:W-:Y:S01]  /*19e0*/  UISETP.NE.AND UP0, UPT, UR63, URZ, UPT ;  /* 0x000000ff3f00728c */ /* 0x000fe2000bf05270 */
[----:B------:R-:W1:Y:S08]  /*19f0*/  S2UR UR63, SR_CgaCtaId ;  /* 0x00000000003f79c3 */ /* 0x000e700000008800 */
[----:B---3--:R-:W-:Y:S05]  /*1a00*/  BRA.U UP0, `(.L_x_23) ;  /* 0x0000000100347547 */ /* 0x008fea000b800000 */
[----:B------:R-:W2:Y:S01]  /*1a10*/  S2R R0, SR_CgaCtaId ;  /* 0x0000000000007919 */ /* 0x000ea20000008800 */
[----:B------:R-:W-:-:S04]  /*1a20*/  MOV R2, 0x400 ;  /* 0x0000040000027802 */ /* 0x000fc80000000f00 */
[----:B--2---:R-:W-:Y:S02]  /*1a30*/  LEA R0, R0, R2, 0x18 ;  /* 0x0000000200007211 */ /* 0x004fe400078ec0ff */
[----:B------:R-:W-:-:S03]  /*1a40*/  SHF.L.U32 R2, R8, 0x1f, RZ ;  /* 0x0000001f08027819 */ /* 0x000fc600000006ff */
[----:B------:R-:W-:-:S04]  /*1a50*/  IMAD R0, R9, 0x8, R0 ;  /* 0x0000000809007824 */ /* 0x000fc800078e0200 */
[----:B------:R-:W2:Y:S02]  /*1a60*/  SYNCS.PHASECHK.TRANS64.TRYWAIT P0, [R0+URZ+0xe0], R2 ;  /* 0x0000e002000075a7 */ /* 0x000ea400080011ff */
[----:B--2---:R-:W-:Y:S05]  /*1a70*/  @!P0 BRA `(.L_x_24) ;  /* 0x0000007800788947 */ /* 0x004fea0003800000 */
.L_x_140:
[----:B------:R-:W-:Y:S01]  /*1a80*/  VIADD R9, R9, 0x1 ;  /* 0x0000000109097836 */ /* 0x000fe20000000000 */
[----:B------:R2:W-:Y:S04]  /*1a90*/  SYNCS.ARRIVE.TRANS64.A1T0 RZ, [R0+URZ+0xd0], RZ ;  /* 0x0000d0ff00ff79a7 */ /* 0x0005e800081000ff */
[----:B------:R-:W-:-:S04]  /*1aa0*/  ISETP.NE.AND P0, PT, R9, 0x2, PT ;  /* 0x000000020900780c */ /* 0x000fc80003f05270 */
[----:B------:R-:W-:Y:S02]  /*1ab0*/  SEL R9, R9, RZ, P0 ;  /* 0x000000ff09097207 */ /* 0x000fe40000000000 */
[----:B--2---:R-:W-:-:S04]  /*1ac0*/  SEL R0, RZ, 0x1, P0 ;  /* 0x00000001ff007807 */ /* 0x004fc80000000000 */
[----:B------:R-:W-:-:S07]  /*1ad0*/  LOP3.LUT R8, R8, R0, RZ, 0x3c, !PT ;  /* 0x0000000008087212 */ /* 0x000fce00078e3cff */
.L_x_23:
[----:B------:R-:W-:Y:S01]  /*1ae0*/  UMOV UR22, 0x400 ;  /* 0x0000040000167882 */ /* 0x000fe20000000000 */
[----:B------:R-:W-:Y:S01]  /*1af0*/  SHF.L.U32 R0, R12, 0x1f, RZ ;  /* 0x0000001f0c007819 */ /* 0x000fe200000006ff */
[----:B-1----:R-:W-:Y:S02]  /*1b00*/  ULEA UR22, UR63, UR22, 0x18 ;  /* 0x000000163f167291 */ /* 0x002fe4000f8ec0ff */
[----:B------:R-:W-:Y:S02]  /*1b10*/  UISETP.GE.U32.AND UP0, UPT, UR71, 0xff, UPT ;  /* 0x000000ff4700788c */ /* 0x000fe4000bf06070 */
[----:B------:R-:W-:Y:S02]  /*1b20*/  ULEA UR4, UR29, UR22, 0x3 ;  /* 0x000000161d047291 */ /* 0x000fe4000f8e18ff */
[----:B------:R-:W-:Y:S02]  /*1b30*/  ULEA UR27, UR20, UR70, 0x2 ;  /* 0x00000046141b7291 */ /* 0x000fe4000f8e10ff */
[----:B------:R-:W-:-:S02]  /*1b40*/  ULEA UR59, UR16, UR68, 0x6 ;  /* 0x00000044103b7291 */ /* 0x000fc4000f8e30ff */
[----:B------:R-:W-:Y:S01]  /*1b50*/  USHF.L.U32 UR27, UR27, 0x5, URZ ;  /* 0x000000051b1b7899 */ /* 0x000fe200080006ff */
[----:B------:R-:W-:Y:S02]  /*1b60*/  UMOV UR13, URZ ;  /* 0x000000ff000d7c82 */ /* 0x000fe40008000000 */
[----:B------:R1:W2:Y:S01]  /*1b70*/  SYNCS.PHASECHK.TRANS64.TRYWAIT P1, [UR4+0x10], R0 ;  /* 0x00001000ff0075a7 */ /* 0x0002a20008021104 */
[----:B------:R-:W-:Y:S08]  /*1b80*/  BRA.U !UP0, `(.L_x_25) ;  /* 0x0000000508607547 */ /* 0x000ff0000b800000 */
[----:B------:R-:W-:Y:S01]  /*1b90*/  UMOV UR21, URZ ;  /* 0x000000ff00157c82 */ /* 0x000fe20008000000 */
[----:B------:R-:W-:-:S05]  /*1ba0*/  UMOV UR6, UR29 ;  /* 0x0000001d00067c82 */ /* 0x000fca0008000000 */
.L_x_33:
[----:B------:R-:W-:Y:S01]  /*1bb0*/  ULEA UR57, UR6, UR22, 0x3 ;  /* 0x0000001606397291 */ /* 0x000fe2000f8e18ff */
[----:B--2---:R-:W-:Y:S01]  /*1bc0*/  @!P4 MOV R2, 0x18000 ;  /* 0x000180000002c802 */ /* 0x004fe20000000f00 */
[----:B--23--:R-:W-:Y:S10]  /*1bd0*/  @P1 BRA `(.L_x_26) ;  /* 0x00000000000c1947 */ /* 0x00cff40003800000 */
[----:B------:R-:W-:-:S04]  /*1be0*/  SHF.L.U32 R3, R12, 0x1f, RZ ;  /* 0x0000001f0c037819 */ /* 0x000fc800000006ff */
[----:B------:R-:W2:Y:S02]  /*1bf0*/  SYNCS.PHASECHK.TRANS64.TRYWAIT P0, [UR57+0x10], R3 ;  /* 0x00001003ff0075a7 */ /* 0x000ea40008001139 */
[----:B--2---:R-:W-:Y:S05]  /*1c00*/  @!P0 BRA `(.L_x_27) ;  /* 0x0000007800288947 */ /* 0x004fea0003800000 */
.L_x_26:
[----:B------:R2:W-:Y:S01]  /*1c10*/  @!P4 SYNCS.ARRIVE.TRANS64 RZ, [UR57], R2 ;  /* 0x00000002ffffc9a7 */ /* 0x0005e20008000039 */
[----:B------:R-:W-:-:S04]  /*1c20*/  ULOP3.LUT UR4, UR53, 0x2, URZ, 0xfc, !UPT ;  /* 0x0000000235047892 */ /* 0x000fc8000f8efcff */
[----:B------:R-:W-:-:S09]  /*1c30*/  UISETP.NE.AND UP0, UPT, UR4, 0x2, UPT ;  /* 0x000000020400788c */ /* 0x000fd2000bf05270 */
[----:B------:R-:W-:Y:S05]  /*1c40*/  BRA.U UP0, `(.L_x_28) ;  /* 0x0000000100047547 */ /* 0x000fea000b800000 */
[----:B------:R-:W-:Y:S05]  /*1c50*/  BPT.TRAP 0x1 ;  /* 0x000000040000795c */ /* 0x000fea0000300000 */
.L_x_28:
[----:B------:R-:W-:Y:S04]  /*1c60*/  BSSY.RECONVERGENT B0, `(.L_x_29) ;  /* 0x0000003000007945 */ /* 0x000fe80003800200 */
[----:B------:R-:W-:Y:S05]  /*1c70*/  @P3 BRA `(.L_x_30) ;  /* 0x0000000000043947 */ /* 0x000fea0003800000 */
[----:B------:R-:W-:Y:S05]  /*1c80*/  BPT.TRAP 0x1 ;  /* 0x000000040000795c */ /* 0x000fea0000300000 */
.L_x_30:
[----:B------:R-:W-:Y:S05]  /*1c90*/  BSYNC.RECONVERGENT B0 ;  /* 0x0000000000007941 */ /* 0x000fea0003800200 */
.L_x_29:
[----:B------:R-:W-:Y:S01]  /*1ca0*/  UIADD3 UR4, UPT, UPT, UR6, 0x1, URZ ;  /* 0x0000000106047890 */ /* 0x000fe2000fffe0ff */
[----:B------:R-:W-:Y:S01]  /*1cb0*/  BSSY.RECONVERGENT B0, `(.L_x_31) ;  /* 0x0000040000007945 */ /* 0x000fe20003800200 */
[----:B------:R-:W-:Y:S02]  /*1cc0*/  ELECT P0, URZ, PT ;  /* 0x0000000000ff782f */ /* 0x000fe40003800000 */
[----:B------:R-:W-:-:S04]  /*1cd0*/  UISETP.NE.AND UP0, UPT, UR4, 0x2, UPT ;  /* 0x000000020400788c */ /* 0x000fc8000bf05270 */
[----:B------:R-:W-:Y:S02]  /*1ce0*/  USEL UR5, URZ, 0x1, UP0 ;  /* 0x00000001ff057887 */ /* 0x000fe40008000000 */
[----:B------:R-:W-:-:S04]  /*1cf0*/  USEL UR29, UR4, URZ, UP0 ;  /* 0x000000ff041d7287 */ /* 0x000fc80008000000 */
[----:B------:R-:W-:Y:S01]  /*1d00*/  ULEA UR4, UR29, UR22, 0x3 ;  /* 0x000000161d047291 */ /* 0x000fe2000f8e18ff */
[----:B------:R-:W-:-:S04]  /*1d10*/  LOP3.LUT R12, R12, UR5, RZ, 0x3c, !PT ;  /* 0x000000050c0c7c12 */ /* 0x000fc8000f8e3cff */
[----:B-1----:R-:W-:-:S04]  /*1d20*/  SHF.L.U32 R0, R12, 0x1f, RZ ;  /* 0x0000001f0c007819 */ /* 0x002fc800000006ff */
[----:B------:R1:W3:Y:S01]  /*1d30*/  SYNCS.PHASECHK.TRANS64.TRYWAIT P1, [UR4+0x10], R0 ;  /* 0x00001000ff0075a7 */ /* 0x0002e20008021104 */
[----:B------:R-:W-:Y:S05]  /*1d40*/  @!P0 BRA `(.L_x_32) ;  /* 0x0000000000d88947 */ /* 0x000fea0003800000 */
[----:B------:R-:W-:Y:S02]  /*1d50*/  ULEA UR32, UR6, UR38, 0xd ;  /* 0x0000002606207291 */ /* 0x000fe4000f8e68ff */
[----:B------:R-:W-:Y:S02]  /*1d60*/  UIADD3 UR4, UP1, UPT, UR54, 0x80, URZ ;  /* 0x0000008036047890 */ /* 0x000fe4000ff3e0ff */
[----:B------:R-:W-:Y:S02]  /*1d70*/  ULEA UR7, UR6, UR37, 0xe ;  /* 0x0000002506077291 */ /* 0x000fe4000f8e70ff */
[----:B------:R-:W-:Y:S02]  /*1d80*/  ULEA UR32, UR32, UR22, 0x2 ;  /* 0x0000001620207291 */ /* 0x000fe4000f8e10ff */
[----:B------:R-:W-:Y:S02]  /*1d90*/  USHF.L.U32 UR58, UR21, 0x7, URZ ;  /* 0x00000007153a7899 */ /* 0x000fe400080006ff */
[----:B------:R-:W-:-:S02]  /*1da0*/  UIADD3 UR14, UP0, UPT, UR54, 0x180, URZ ;  /* 0x00000180360e7890 */ /* 0x000fc4000ff1e0ff */
[----:B------:R-:W-:Y:S02]  /*1db0*/  UIADD3.X UR5, UPT, UPT, URZ, UR55, URZ, UP1, !UPT ;  /* 0x00000037ff057290 */ /* 0x000fe40008ffe4ff */
[----:B------:R-:W-:Y:S02]  /*1dc0*/  ULEA UR7, UR7, UR22, 0x2 ;  /* 0x0000001607077291 */ /* 0x000fe4000f8e10ff */
[----:B------:R-:W-:Y:S02]  /*1dd0*/  UIADD3 UR56, UPT, UPT, UR32, 0x8800, URZ ;  /* 0x0000880020387890 */ /* 0x000fe4000fffe0ff */
[----:B------:R-:W-:Y:S02]  /*1de0*/  UPRMT UR13, URZ, 0x5410, UR31 ;  /* 0x00005410ff0d7896 */ /* 0x000fe4000800001f */
[----:B------:R-:W-:Y:S02]  /*1df0*/  UIADD3 UR50, UPT, UPT, UR58, 0x20, URZ ;  /* 0x000000203a327890 */ /* 0x000fe4000fffe0ff */
[----:B------:R-:W-:-:S02]  /*1e00*/  UIADD3 UR48, UPT, UPT, UR32, 0xa800, URZ ;  /* 0x0000a80020307890 */ /* 0x000fc4000fffe0ff */
[----:B------:R-:W-:Y:S02]  /*1e10*/  UIADD3 UR42, UPT, UPT, UR58, 0x40, URZ ;  /* 0x000000403a2a7890 */ /* 0x000fe4000fffe0ff */
[----:B------:R-:W-:Y:S02]  /*1e20*/  UIADD3 UR40, UPT, UPT, UR32, 0xc800, URZ ;  /* 0x0000c80020287890 */ /* 0x000fe4000fffe0ff */
[----:B------:R-:W-:Y:S02]  /*1e30*/  UIADD3 UR34, UPT, UPT, UR58, 0x60, URZ ;  /* 0x000000603a227890 */ /* 0x000fe4000fffe0ff */
[----:B------:R-:W-:Y:S02]  /*1e40*/  UIADD3 UR32, UPT, UPT, UR32, 0xe800, URZ ;  /* 0x0000e80020207890 */ /* 0x000fe4000fffe0ff */
[----:B------:R-:W-:Y:S02]  /*1e50*/  UIADD3.X UR15, UPT, UPT, URZ, UR55, URZ, UP0, !UPT ;  /* 0x00000037ff0f7290 */ /* 0x000fe400087fe4ff */
[----:B------:R-:W-:-:S02]  /*1e60*/  UPRMT UR23, URZ, 0x5410, UR30 ;  /* 0x00005410ff177896 */ /* 0x000fc4000800001e */
[----:B------:R-:W-:Y:S02]  /*1e70*/  UIADD3 UR24, UPT, UPT, UR7, 0x18800, URZ ;  /* 0x0001880007187890 */ /* 0x000fe4000fffe0ff */
[----:B------:R-:W-:Y:S01]  /*1e80*/  UIADD3 UR8, UPT, UPT, UR7, 0x1c800, URZ ;  /* 0x0001c80007087890 */ /* 0x000fe2000fffe0ff */
[----:B------:R-:W-:Y:S01]  /*1e90*/  UMOV UR46, 0x0 ;  /* 0x00000000002e7882 */ /* 0x000fe20000000000 */
[----:B------:R-:W-:Y:S01]  /*1ea0*/  UMOV UR47, 0x10000000 ;  /* 0x10000000002f7882 */ /* 0x000fe20000000000 */
[----:B------:R-:W-:Y:S01]  /*1eb0*/  UMOV UR49, UR57 ;  /* 0x0000003900317c82 */ /* 0x000fe20008000000 */
[----:B------:R-:W-:Y:S01]  /*1ec0*/  UMOV UR51, UR59 ;  /* 0x0000003b00337c82 */ /* 0x000fe20008000000 */
[----:B------:R-:W-:Y:S01]  /*1ed0*/  UMOV UR52, UR60 ;  /* 0x0000003c00347c82 */ /* 0x000fe20008000000 */
[----:B------:R-:W-:Y:S01]  /*1ee0*/  UMOV UR41, UR57 ;  /* 0x0000003900297c82 */ /* 0x000fe20008000000 */
[----:B------:R-:W-:Y:S01]  /*1ef0*/  UMOV UR43, UR59 ;  /* 0x0000003b002b7c82 */ /* 0x000fe20008000000 */
[----:B------:R-:W-:Y:S01]  /*1f00*/  UMOV UR44, UR60 ;  /* 0x0000003c002c7c82 */ /* 0x000fe20008000000 */
[----:B------:R-:W-:Y:S01]  /*1f10*/  UTMALDG.3D.MULTICAST [UR56], [UR4], UR13, desc[UR46] ;  /* 0x00002e38040073b4 */ /* 0x000fe2000801180d */
[----:B------:R-:W-:Y:S01]  /*1f20*/  UMOV UR33, UR57 ;  /* 0x0000003900217c82 */ /* 0x000fe20008000000 */
        /* <DEDUP_REMOVED lines=10> */
[----:B------:R-:W-:Y:S01]  /*1fd0*/  UIADD3 UR16, UPT, UPT, UR7, 0x20800, URZ ;  /* 0x0002080007107890 */ /* 0x000fe2000fffe0ff */
[----:B------:R-:W-:Y:S01]  /*1fe0*/  UMOV UR17, UR57 ;  /* 0x0000003900117c82 */ /* 0x000fe20008000000 */
[----:B------:R-:W-:Y:S01]  /*1ff0*/  UMOV UR19, UR27 ;  /* 0x0000001b00137c82 */ /* 0x000fe20008000000 */
[----:B------:R-:W-:Y:S01]  /*2000*/  UTMALDG.3D.MULTICAST [UR40], [UR4], UR13, desc[UR46] ;  /* 0x00002e28040073b4 */ /* 0x000fe2000801180d */
[----:B------:R-:W-:Y:S01]  /*2010*/  UMOV UR20, UR60 ;  /* 0x0000003c00147c82 */ /* 0x000fe20008000000 */
[----:B------:R-:W-:Y:S01]  /*2020*/  UMOV UR18, UR42 ;  /* 0x0000002a00127c82 */ /* 0x000fe20008000000 */
[----:B------:R-:W-:Y:S01]  /*2030*/  UTMALDG.3D.MULTICAST [UR32], [UR4], UR13, desc[UR46] ;  /* 0x00002e20040073b4 */ /* 0x000fe2000801180d */
[----:B------:R-:W-:Y:S01]  /*2040*/  UTMALDG.3D.MULTICAST [UR24], [UR14], UR23, desc[UR46] ;  /* 0x00002e180e0073b4 */ /* 0x000fe20008011817 */
[----:B------:R4:W-:Y:S01]  /*2050*/  UTMALDG.3D.MULTICAST [UR8], [UR14], UR23, desc[UR46] ;  /* 0x00002e080e0073b4 */ /* 0x0009e20008011817 */
[----:B------:R1:W-:Y:S01]  /*2060*/  UTMALDG.3D.MULTICAST [UR16], [UR14], UR23, desc[UR46] ;  /* 0x00002e100e0073b4 */ /* 0x0003e20008011817 */
[----:B----4-:R-:W-:Y:S01]  /*2070*/  UIADD3 UR8, UPT, UPT, UR7, 0x24800, URZ ;  /* 0x0002480007087890 */ /* 0x010fe2000fffe0ff */
[----:B------:R-:W-:-:S08]  /*2080*/  UMOV UR10, UR34 ;  /* 0x00000022000a7c82 */ /* 0x000fd00008000000 */
[----:B------:R1:W-:Y:S02]  /*2090*/  UTMALDG.3D.MULTICAST [UR8], [UR14], UR23, desc[UR46] ;  /* 0x00002e080e0073b4 */ /* 0x0003e40008011817 */
[----:B-1----:R-:W-:Y:S01]  /*20a0*/  NOP ;  /* 0x0000000000007918 */ /* 0x002fe20000000000 */
.L_x_32:
[----:B------:R-:W-:Y:S05]  /*20b0*/  BSYNC.RECONVERGENT B0 ;  /* 0x0000000000007941 */ /* 0x000fea0003800200 */
.L_x_31:
[----:B------:R-:W-:Y:S01]  /*20c0*/  UIADD3 UR21, UPT, UPT, UR21, 0x1, URZ ;  /* 0x0000000115157890 */ /* 0x000fe2000fffe0ff */
[----:B------:R-:W-:Y:S01]  /*20d0*/  UMOV UR6, UR29 ;  /* 0x0000001d00067c82 */ /* 0x000fe20008000000 */
[----:B------:R-:W-:Y:S02]  /*20e0*/  UMOV UR13, UR45 ;  /* 0x0000002d000d7c82 */ /* 0x000fe40008000000 */
[----:B------:R-:W-:-:S09]  /*20f0*/  UISETP.NE.AND UP0, UPT, UR21, UR45, UPT ;  /* 0x0000002d1500728c */ /* 0x000fd2000bf05270 */
[----:B------:R-:W-:Y:S05]  /*2100*/  BRA.U UP0, `(.L_x_33) ;  /* 0xfffffff900a87547 */ /* 0x000fea000b83ffff */
.L_x_25:
[----:B------:R-:W-:Y:S01]  /*2110*/  ULEA UR4, UR29, UR22, 0x3 ;  /* 0x000000161d047291 */ /* 0x000fe2000f8e18ff */
[----:B-1----:R-:W-:Y:S01]  /*2120*/  SHF.L.U32 R0, R12, 0x1f, RZ ;  /* 0x0000001f0c007819 */ /* 0x002fe200000006ff */
[----:B------:R-:W-:Y:S01]  /*2130*/  @!P2 SYNCS.ARRIVE.TRANS64.A1T0 RZ, [UR22+0x68], RZ ;  /* 0x000068ffffffa9a7 */ /* 0x000fe20008100016 */
[----:B------:R-:W-:-:S06]  /*2140*/  UISETP.GT.AND UP0, UPT, UR67, UR66, UPT ;  /* 0x000000424300728c */ /* 0x000fcc000bf04270 */
[----:B--23--:R1:W2:Y:S03]  /*2150*/  SYNCS.PHASECHK.TRANS64.TRYWAIT P1, [UR4+0x10], R0 ;  /* 0x00001000ff0075a7 */ /* 0x00c2a60008021104 */
[----:B------:R-:W-:Y:S05]  /*2160*/  BRA.U !UP0, `(.L_x_34) ;  /* 0x00000005085c7547 */ /* 0x000fea000b800000 */
[----:B------:R-:W-:Y:S01]  /*2170*/  UIADD3 UR23, UPT, UPT, UR69, UR13, URZ ;  /* 0x0000000d45177290 */ /* 0x000fe2000fffe0ff */
[----:B------:R-:W-:-:S11]  /*2180*/  UMOV UR6, UR29 ;  /* 0x0000001d00067c82 */ /* 0x000fd60008000000 */
.L_x_42:
[----:B------:R-:W-:Y:S01]  /*2190*/  ULEA UR57, UR6, UR22, 0x3 ;  /* 0x0000001606397291 */ /* 0x000fe2000f8e18ff */
[----:B--2---:R-:W-:Y:S01]  /*21a0*/  @!P4 MOV R2, 0x18000 ;  /* 0x000180000002c802 */ /* 0x004fe20000000f00 */
[----:B--23--:R-:W-:Y:S10]  /*21b0*/  @P1 BRA `(.L_x_35) ;  /* 0x00000000000c1947 */ /* 0x00cff40003800000 */
[----:B------:R-:W-:-:S04]  /*21c0*/  SHF.L.U32 R3, R12, 0x1f, RZ ;  /* 0x0000001f0c037819 */ /* 0x000fc800000006ff */
[----:B------:R-:W2:Y:S02]  /*21d0*/  SYNCS.PHASECHK.TRANS64.TRYWAIT P0, [UR57+0x10], R3 ;  /* 0x00001003ff0075a7 */ /* 0x000ea40008001139 */
[----:B--2---:R-:W-:Y:S05]  /*21e0*/  @!P0 BRA `(.L_x_36) ;  /* 0x0000007000c88947 */ /* 0x004fea0003800000 */
.L_x_35:
[----:B------:R2:W-:Y:S01]  /*21f0*/  @!P4 SYNCS.ARRIVE.TRANS64 RZ, [UR57], R2 ;  /* 0x00000002ffffc9a7 */ /* 0x0005e20008000039 */
[----:B------:R-:W-:-:S04]  /*2200*/  ULOP3.LUT UR4, UR53, 0x2, URZ, 0xfc, !UPT ;  /* 0x0000000235047892 */ /* 0x000fc8000f8efcff */
[----:B------:R-:W-:-:S09]  /*2210*/  UISETP.NE.AND UP0, UPT, UR4, 0x2, UPT ;  /* 0x000000020400788c */ /* 0x000fd2000bf05270 */
[----:B------:R-:W-:Y:S05]  /*2220*/  BRA.U UP0, `(.L_x_37) ;  /* 0x0000000100047547 */ /* 0x000fea000b800000 */
[----:B------:R-:W-:Y:S05]  /*2230*/  BPT.TRAP 0x1 ;  /* 0x000000040000795c */ /* 0x000fea0000300000 */
.L_x_37:
[----:B------:R-:W-:Y:S04]  /*2240*/  BSSY.RECONVERGENT B0, `(.L_x_38) ;  /* 0x0000003000007945 */ /* 0x000fe80003800200 */
[----:B------:R-:W-:Y:S05]  /*2250*/  @P3 BRA `(.L_x_39) ;  /* 0x0000000000043947 */ /* 0x000fea0003800000 */
[----:B------:R-:W-:Y:S05]  /*2260*/  BPT.TRAP 0x1 ;  /* 0x000000040000795c */ /* 0x000fea0000300000 */
.L_x_39:
[----:B------:R-:W-:Y:S05]  /*2270*/  BSYNC.RECONVERGENT B0 ;  /* 0x0000000000007941 */ /* 0x000fea0003800200 */
.L_x_38:
        /* <DEDUP_REMOVED lines=56> */
[----:B------:R4:W-:Y:S01]  /*2600*/  UTMALDG.3D.MULTICAST [UR32], [UR4], UR16, desc[UR46] ;  /* 0x00002e20040073b4 */ /* 0x0009e20008011810 */
[----:B------:R-:W-:Y:S01]  /*2610*/  UTMALDG.3D.MULTICAST [UR24], [UR14], UR21, desc[UR46] ;  /* 0x00002e180e0073b4 */ /* 0x000fe20008011815 */
[----:B------:R2:W-:Y:S01]  /*2620*/  UTMALDG.3D.MULTICAST [UR8], [UR14], UR21, desc[UR46] ;  /* 0x00002e080e0073b4 */ /* 0x0005e20008011815 */
[----:B----4-:R-:W-:-:S09]  /*2630*/  UIADD3 UR16, UPT, UPT, UR7, 0x20800, URZ ;  /* 0x0002080007107890 */ /* 0x010fd2000fffe0ff */
[----:B------:R4:W-:Y:S01]  /*2640*/  UTMALDG.3D.MULTICAST [UR16], [UR14], UR21, desc[UR46] ;  /* 0x00002e100e0073b4 */ /* 0x0009e20008011815 */
[----:B--2---:R-:W-:Y:S01]  /*2650*/  UIADD3 UR8, UPT, UPT, UR7, 0x24800, URZ ;  /* 0x0002480007087890 */ /* 0x004fe2000fffe0ff */
[----:B------:R-:W-:-:S08]  /*2660*/  UMOV UR10, UR34 ;  /* 0x00000022000a7c82 */ /* 0x000fd00008000000 */
[----:B------:R4:W-:Y:S02]  /*2670*/  UTMALDG.3D.MULTICAST [UR8], [UR14], UR21, desc[UR46] ;  /* 0x00002e080e0073b4 */ /* 0x0009e40008011815 */
[----:B----4-:R-:W-:Y:S01]  /*2680*/  NOP ;  /* 0x0000000000007918 */ /* 0x010fe20000000000 */
.L_x_41:
[----:B------:R-:W-:Y:S05]  /*2690*/  BSYNC.RECONVERGENT B0 ;  /* 0x0000000000007941 */ /* 0x000fea0003800200 */
.L_x_40:
[----:B------:R-:W-:Y:S01]  /*26a0*/  UIADD3 UR13, UPT, UPT, UR13, 0x1, URZ ;  /* 0x000000010d0d7890 */ /* 0x000fe2000fffe0ff */
[----:B------:R-:W-:-:S03]  /*26b0*/  UMOV UR6, UR29 ;  /* 0x0000001d00067c82 */ /* 0x000fc60008000000 */
[----:B------:R-:W-:-:S09]  /*26c0*/  UISETP.NE.AND UP0, UPT, UR13, UR23, UPT ;  /* 0x000000170d00728c */ /* 0x000fd2000bf05270 */
[----:B------:R-:W-:Y:S05]  /*26d0*/  BRA.U UP0, `(.L_x_42) ;  /* 0xfffffff900ac7547 */ /* 0x000fea000b83ffff */
.L_x_34:
[C---:B------:R-:W-:Y:S01]  /*26e0*/  LEA R3, R11.reuse, UR22, 0x3 ;  /* 0x000000160b037c11 */ /* 0x040fe2000f8e18ff */
[----:B------:R-:W-:Y:S01]  /*26f0*/  NOP ;  /* 0x0000000000007918 */ /* 0x000fe20000000000 */
[----:B-1----:R-:W-:Y:S02]  /*2700*/  SHF.L.U32 R0, R10, 0x1f, RZ ;  /* 0x0000001f0a007819 */ /* 0x002fe400000006ff */
[----:B------:R-:W-:Y:S02]  /*2710*/  LEA R4, R11, UR22, 0x4 ;  /* 0x000000160b047c11 */ /* 0x000fe4000f8e20ff */
[----:B------:R-:W1:Y:S02]  /*2720*/  SYNCS.PHASECHK.TRANS64.TRYWAIT P0, [R3+URZ+0x70], R0 ;  /* 0x00007000030075a7 */ /* 0x000e6400080011ff */
[----:B-1----:R-:W-:Y:S05]  /*2730*/  @!P0 BRA `(.L_x_43) ;  /* 0x0000006c008c8947 */ /* 0x002fea0003800000 */
.L_x_143:
[----:B------:R-:W4:Y:S01]  /*2740*/  LDS.128 R4, [R4+0x100] ;  /* 0x0001000004047984 */ /* 0x000f220000000c00 */
[----:B------:R-:W-:Y:S01]  /*2750*/  UISETP.GE.AND UP0, UPT, UR39, 0x1, UPT ;  /* 0x000000012700788c */ /* 0x000fe2000bf06270 */
[----:B------:R-:W-:Y:S01]  /*2760*/  @!PT LDS RZ, [RZ] ;  /* 0x00000000fffff984 */ /* 0x000fe20000000800 */
[----:B------:R-:W-:Y:S01]  /*2770*/  @!PT LDS RZ, [RZ] ;  /* 0x00000000fffff984 */ /* 0x000fe20000000800 */
[----:B------:R-:W-:Y:S01]  /*2780*/  @!PT LDS RZ, [RZ] ;  /* 0x00000000fffff984 */ /* 0x000fe20000000800 */
[----:B------:R-:W-:Y:S01]  /*2790*/  @!PT LDS RZ, [RZ] ;  /* 0x00000000fffff984 */ /* 0x000fe20000000800 */
[----:B------:R1:W-:Y:S06]  /*27a0*/  MEMBAR.ALL.CTA ;  /* 0x0000000000007992 */ /* 0x0003ec0000008000 */
[----:B-1----:R-:W1:Y:S01]  /*27b0*/  FENCE.VIEW.ASYNC.S ;  /* 0x00000000000073c6 */ /* 0x002e620000000000 */
[----:B----4-:R-:W-:-:S13]  /*27c0*/  LOP3.LUT P0, RZ, R6, 0x1, RZ, 0xc0, !PT ;  /* 0x0000000106ff7812 */ /* 0x010fda000780c0ff */
[----:B-1----:R-:W-:Y:S01]  /*27d0*/  VOTEU.ANY UP1, P0 ;  /* 0x0000000000ff7886 */ /* 0x002fe20000020100 */
[----:B------:R-:W-:-:S13]  /*27e0*/  PLOP3.LUT P0, PT, PT, PT, UP1, 0x80, 0x8 ;  /* 0x000000000008781c */ /* 0x000fda0003f0f018 */
[----:B------:R-:W-:Y:S02]  /*27f0*/  @P0 LOP3.LUT R0, R5, 0xffff, RZ, 0xc0, !PT ;  /* 0x0000ffff05000812 */ /* 0x000fe400078ec0ff */
[----:B--2---:R-:W-:Y:S02]  /*2800*/  @P0 MOV R2, R4 ;  /* 0x0000000400020202 */ /* 0x004fe40000000f00 */
[----:B------:R-:W-:Y:S01]  /*2810*/  @P0 R2UR UR5, R0 ;  /* 0x00000000000502ca */ /* 0x000fe200000e0000 */
[----:B------:R-:W-:Y:S01]  /*2820*/  VIADD R0, R3, 0x80 ;  /* 0x0000008003007836 */ /* 0x000fe20000000000 */
[----:B------:R-:W-:Y:S02]  /*2830*/  @P0 SHF.R.U32.HI R4, RZ, 0x10, R5 ;  /* 0x00000010ff040819 */ /* 0x000fe40000011605 */
[----:B------:R-:W-:Y:S02]  /*2840*/  @P0 R2UR UR6, R2 ;  /* 0x00000000020602ca */ /* 0x000fe400000e0000 */
[----:B------:R-:W-:-:S02]  /*2850*/  PRMT R0, RZ, 0x654, R0 ;  /* 0x00000654ff007816 */ /* 0x000fc40000000000 */
[----:B------:R-:W-:Y:S02]  /*2860*/  @P0 R2UR UR4, R4 ;  /* 0x00000000040402ca */ /* 0x000fe400000e0000 */
[----:B------:R1:W-:Y:S03]  /*2870*/  SYNCS.ARRIVE.TRANS64.RED.A1T0 RZ, [R0+URZ], RZ ;  /* 0x000000ff00ff79a7 */ /* 0x0003e600081004ff */
[----:B------:R-:W-:-:S04]  /*2880*/  @UP1 UMOV UR61, UR5 ;  /* 0x00000005003d1c82 */ /* 0x000fc80008000000 */
[----:B------:R-:W-:-:S04]  /*2890*/  @UP1 UMOV UR62, UR6 ;  /* 0x00000006003e1c82 */ /* 0x000fc80008000000 */
[----:B------:R-:W-:Y:S01]  /*28a0*/  @UP1 UMOV UR60, UR4 ;  /* 0x00000004003c1c82 */ /* 0x000fe20008000000 */
[----:B------:R-:W-:Y:S05]  /*28b0*/  BRA.U !UP0, `(.L_x_44) ;  /* 0x0000000108d47547 */ /* 0x000fea000b800000 */
[----:B------:R-:W2:Y:S01]  /*28c0*/  LDCU.128 UR12, c[0x0][0xb10] ;  /* 0x00016200ff0c77ac */ /* 0x000ea20008000c00 */
[----:B------:R-:W4:Y:S01]  /*28d0*/  LDCU UR21, c[0x0][0xb20] ;  /* 0x00016400ff1577ac */ /* 0x000f220008000800 */
[----:B------:R-:W3:Y:S01]  /*28e0*/  LDCU UR20, c[0x0][0xb0c] ;  /* 0x00016180ff1477ac */ /* 0x000ee20008000800 */
[----:B------:R-:W1:Y:S01]  /*28f0*/  LDCU.64 UR8, c[0x0][0xb28] ;  /* 0x00016500ff0877ac */ /* 0x000e620008000a00 */
[----:B------:R-:W-:Y:S02]  /*2900*/  UISETP.NE.AND UP3, UPT, UR39, 0x1, UPT ;  /* 0x000000012700788c */ /* 0x000fe4000bf65270 */
[----:B--2---:R-:W-:Y:S02]  /*2910*/  UIMAD.WIDE.U32 UR6, UR64, UR15, URZ ;  /* 0x0000000f400672a5 */ /* 0x004fe4000f8e00ff */
[----:B------:R-:W-:Y:S02]  /*2920*/  UIMAD.WIDE.U32 UR4, UR65, UR12, URZ ;  /* 0x0000000c410472a5 */ /* 0x000fe4000f8e00ff */
[----:B------:R-:W-:-:S02]  /*2930*/  UISETP.NE.AND UP0, UPT, UR14, 0x1, UPT ;  /* 0x000000010e00788c */ /* 0x000fc4000bf05270 */
[----:B------:R-:W-:Y:S01]  /*2940*/  UIMAD.WIDE.U32 UR18, UR61, UR15, URZ ;  /* 0x0000000f3d1272a5 */ /* 0x000fe2000f8e00ff */
[----:B------:R-:W-:Y:S02]  /*2950*/  UMOV UR6, UR7 ;  /* 0x0000000700067c82 */ /* 0x000fe40008000000 */
[----:B------:R-:W-:Y:S01]  /*2960*/  UMOV UR4, UR5 ;  /* 0x0000000500047c82 */ /* 0x000fe20008000000 */
[----:B----4-:R-:W-:Y:S02]  /*2970*/  USHF.R.U32.HI UR6, URZ, UR21, UR6 ;  /* 0x00000015ff067299 */ /* 0x010fe40008011606 */
[----:B---3--:R-:W-:Y:S02]  /*2980*/  UISETP.NE.AND UP2, UPT, UR20, 0x1, UPT ;  /* 0x000000011400788c */ /* 0x008fe4000bf45270 */
[----:B------:R-:W-:Y:S02]  /*2990*/  USHF.R.U32.HI UR4, URZ, UR13, UR4 ;  /* 0x0000000dff047299 */ /* 0x000fe40008011604 */
[----:B------:R-:W-:-:S02]  /*29a0*/  USEL UR5, UR64, UR6, !UP0 ;  /* 0x0000000640057287 */ /* 0x000fc4000c000000 */
[----:B------:R-:W-:Y:S02]  /*29b0*/  USEL UR6, UR65, UR4, !UP2 ;  /* 0x0000000441067287 */ /* 0x000fe4000d000000 */
[----:B-1----:R-:W-:Y:S01]  /*29c0*/  UIMAD.WIDE.U32 UR10, UR5, UR8, URZ ;  /* 0x00000008050a72a5 */ /* 0x002fe2000f8e00ff */
[----:B------:R-:W-:Y:S01]  /*29d0*/  UMOV UR4, UR19 ;  /* 0x0000001300047c82 */ /* 0x000fe20008000000 */
[----:B------:R-:W-:Y:S02]  /*29e0*/  UIMAD.WIDE.U32 UR16, UR62, UR12, URZ ;  /* 0x0000000c3e1072a5 */ /* 0x000fe4000f8e00ff */
[----:B------:R-:W-:-:S03]  /*29f0*/  UIMAD.WIDE.U32 UR18, UR6, UR8, URZ ;  /* 0x00000008061272a5 */ /* 0x000fc6000f8e00ff */
[----:B------:R-:W-:Y:S01]  /*2a00*/  UMOV UR10, UR11 ;  /* 0x0000000b000a7c82 */ /* 0x000fe20008000000 */
[----:B------:R-:W-:Y:S02]  /*2a10*/  USHF.R.U32.HI UR4, URZ, UR21, UR4 ;  /* 0x00000015ff047299 */ /* 0x000fe40008011604 */
[----:B------:R-:W-:Y:S01]  /*2a20*/  @UP3 USHF.R.U32.HI UR5, URZ, UR9, UR10 ;  /* 0x00000009ff053299 */ /* 0x000fe2000801160a */
[----:B------:R-:W-:Y:S01]  /*2a30*/  UMOV UR16, UR17 ;  /* 0x0000001100107c82 */ /* 0x000fe20008000000 */
[----:B------:R-:W-:Y:S01]  /*2a40*/  UMOV UR18, UR19 ;  /* 0x0000001300127c82 */ /* 0x000fe20008000000 */
[----:B------:R-:W-:Y:S02]  /*2a50*/  USHF.R.U32.HI UR13, URZ, UR13, UR16 ;  /* 0x0000000dff0d7299 */ /* 0x000fe40008011610 */
[----:B------:R-:W-:Y:S02]  /*2a60*/  USEL UR4, UR61, UR4, !UP0 ;  /* 0x000000043d047287 */ /* 0x000fe4000c000000 */
[----:B------:R-:W-:-:S02]  /*2a70*/  @UP3 USHF.R.U32.HI UR6, URZ, UR9, UR18 ;  /* 0x00000009ff063299 */ /* 0x000fc40008011612 */
[----:B------:R-:W-:Y:S02]  /*2a80*/  UIMAD UR7, UR39, UR5, URZ ;  /* 0x00000005270772a4 */ /* 0x000fe4000f8e02ff */
[----:B------:R-:W-:Y:S02]  /*2a90*/  USEL UR5, UR62, UR13, !UP2 ;  /* 0x0000000d3e057287 */ /* 0x000fe4000d000000 */
[----:B------:R-:W-:Y:S02]  /*2aa0*/  UIMAD UR10, UR39, UR6, URZ ;  /* 0x00000006270a72a4 */ /* 0x000fe4000f8e02ff */
[----:B------:R-:W-:Y:S02]  /*2ab0*/  UISETP.GE.AND UP0, UPT, UR4, UR7, UPT ;  /* 0x000000070400728c */ /* 0x000fe4000bf06270 */
[----:B------:R-:W-:Y:S02]  /*2ac0*/  UIMAD.WIDE.U32 UR12, UR4, UR8, URZ ;  /* 0x00000008040c72a5 */ /* 0x000fe4000f8e00ff */
[----:B------:R-:W-:-:S02]  /*2ad0*/  UISETP.GE.OR UP0, UPT, UR5, UR10, UP0 ;  /* 0x0000000a0500728c */ /* 0x000fc40008706670 */
        /* <DEDUP_REMOVED lines=19> */
.L_x_44:
[----:B------:R-:W2:Y:S02]  /*2c10*/  LDCU UR4, c[0x0][0xb30] ;  /* 0x00016600ff0477ac */ /* 0x000ea40008000800 */
[----:B--2---:R-:W-:-:S09]  /*2c20*/  UISETP.NE.AND UP0, UPT, UR4, 0x1, UPT ;  /* 0x000000010400788c */ /* 0x004fd2000bf05270 */
[----:B------:R-:W-:Y:S05]  /*2c30*/  BRA.U UP0, `(.L_x_45) ;  /* 0x0000000100447547 */ /* 0x000fea000b800000 */
[----:B------:R-:W2:Y:S01]  /*2c40*/  LDCU.128 UR8, c[0x0][0xb10] ;  /* 0x00016200ff0877ac */ /* 0x000ea20008000c00 */
[----:B------:R-:W4:Y:S01]  /*2c50*/  LDCU UR12, c[0x0][0xb0c] ;  /* 0x00016180ff0c77ac */ /* 0x000f220008000800 */
[----:B------:R-:W1:Y:S01]  /*2c60*/  LDCU UR13, c[0x0][0xb20] ;  /* 0x00016400ff0d77ac */ /* 0x000e620008000800 */
[----:B--2---:R-:W-:Y:S02]  /*2c70*/  UIMAD.WIDE.U32 UR6, UR62, UR8, URZ ;  /* 0x000000083e0672a5 */ /* 0x004fe4000f8e00ff */
[----:B------:R-:W-:Y:S02]  /*2c80*/  UIMAD.WIDE.U32 UR4, UR61, UR11, URZ ;  /* 0x0000000b3d0472a5 */ /* 0x000fe4000f8e00ff */
[----:B----4-:R-:W-:Y:S02]  /*2c90*/  UISETP.NE.AND UP2, UPT, UR12, 0x1, UPT ;  /* 0x000000010c00788c */ /* 0x010fe4000bf45270 */
[----:B------:R-:W-:Y:S01]  /*2ca0*/  UISETP.NE.AND UP0, UPT, UR10, 0x1, UPT ;  /* 0x000000010a00788c */ /* 0x000fe2000bf05270 */
[----:B------:R-:W-:-:S02]  /*2cb0*/  UMOV UR6, UR7 ;  /* 0x0000000700067c82 */ /* 0x000fc40008000000 */
[----:B------:R-:W-:Y:S01]  /*2cc0*/  UMOV UR4, UR5 ;  /* 0x0000000500047c82 */ /* 0x000fe20008000000 */
[----:B------:R-:W-:Y:S02]  /*2cd0*/  USHF.R.U32.HI UR9, URZ, UR9, UR6 ;  /* 0x00000009ff097299 */ /* 0x000fe40008011606 */
[----:B-1----:R-:W-:Y:S02]  /*2ce0*/  USHF.R.U32.HI UR4, URZ, UR13, UR4 ;  /* 0x0000000dff047299 */ /* 0x002fe40008011604 */
[----:B------:R-:W-:Y:S02]  /*2cf0*/  USEL UR5, UR62, UR9, !UP2 ;  /* 0x000000093e057287 */ /* 0x000fe4000d000000 */
[----:B------:R-:W-:-:S04]  /*2d00*/  USEL UR4, UR61, UR4, !UP0 ;  /* 0x000000043d047287 */ /* 0x000fc8000c000000 */
[----:B------:R-:W-:Y:S02]  /*2d10*/  UIADD3 UR6, UPT, UPT, UR5, -UR4, URZ ;  /* 0x8000000405067290 */ /* 0x000fe4000fffe0ff */
[----:B------:R-:W-:Y:S02]  /*2d20*/  UIADD3 UR4, UPT, UPT, -UR5, UR4, URZ ;  /* 0x0000000405047290 */ /* 0x000fe4000fffe1ff */
[----:B------:R-:W-:Y:S02]  /*2d30*/  UIMAD UR61, UR6, UR10, UR61 ;  /* 0x0000000a063d72a4 */ /* 0x000fe4000f8e023d */
[----:B------:R-:W-:-:S12]  /*2d40*/  UIMAD UR62, UR4, UR12, UR62 ;  /* 0x0000000c043e72a4 */ /* 0x000fd8000f8e023e */
.L_x_45:
[----:B------:R-:W-:Y:S01]  /*2d50*/  VIADD R11, R11, 0x1 ;  /* 0x000000010b0b7836 */ /* 0x000fe20000000000 */
[----:B------:R-:W-:Y:S02]  /*2d60*/  R2UR UR5, R56 ;  /* 0x00000000380572ca */ /* 0x000fe400000e0000 */
[----:B------:R-:W-:Y:S02]  /*2d70*/  R2UR UR4, R55 ;  /* 0x00000000370472ca */ /* 0x000fe400000e0000 */
[C---:B------:R-:W-:Y:S02]  /*2d80*/  ISETP.NE.AND P0, PT, R11.reuse, 0x2, PT ;  /* 0x000000020b00780c */ /* 0x040fe40003f05270 */
[----:B------:R-:W-:Y:S02]  /*2d90*/  PLOP3.LUT P2, PT, PT, PT, PT, 0x80, 0x8 ;  /* 0x000000000008781c */ /* 0x000fe40003f4f070 */
[----:B-1----:R-:W-:Y:S02]  /*2da0*/  SEL R0, RZ, 0x1, P0 ;  /* 0x00000001ff007807 */ /* 0x002fe40000000000 */
[----:B------:R-:W-:-:S02]  /*2db0*/  SEL R11, R11, RZ, P0 ;  /* 0x000000ff0b0b7207 */ /* 0x000fc40000000000 */
[----:B------:R-:W-:Y:S01]  /*2dc0*/  LOP3.LUT R10, R10, R0, RZ, 0x3c, !PT ;  /* 0x000000000a0a7212 */ /* 0x000fe200078e3cff */
[----:B------:R-:W-:Y:S02]  /*2dd0*/  UIADD3 UR16, UPT, UPT, UR62, UR5, URZ ;  /* 0x000000053e107290 */ /* 0x000fe4000fffe0ff */
[----:B------:R-:W-:Y:S01]  /*2de0*/  UIADD3 UR20, UPT, UPT, UR61, UR4, URZ ;  /* 0x000000043d147290 */ /* 0x000fe2000fffe0ff */
[----:B------:R-:W-:Y:S11]  /*2df0*/  BRA.U UP1, `(.L_x_46) ;  /* 0xffffffe901f87547 */ /* 0x000ff6000b83ffff */
[----:B------:R-:W-:Y:S01]  /*2e00*/  UIADD3 UR22, UPT, UPT, UR22, 0x10, URZ ;  /* 0x0000001016167890 */ /* 0x000fe2000fffe0ff */
[----:B------:R-:W-:-:S03]  /*2e10*/  SHF.L.U32 R2, R12, 0x1f, RZ ;  /* 0x0000001f0c027819 */ /* 0x000fc600000006ff */
[----:B------:R-:W-:-:S09]  /*2e20*/  ULEA UR4, UR29, UR22, 0x3 ;  /* 0x000000161d047291 */ /* 0x000fd2000f8e18ff */
[----:B------:R-:W1:Y:S02]  /*2e30*/  SYNCS.PHASECHK.TRANS64.TRYWAIT P0, [UR4], R2 ;  /* 0x00000002ff0075a7 */ /* 0x000e640008001104 */
[----:B-1----:R-:W-:Y:S05]  /*2e40*/  @!P0 BRA `(.L_x_47) ;  /* 0x0000006400dc8947 */ /* 0x002fea0003800000 */
.L_x_145:
[----:B------:R-:W-:-:S04]  /*2e50*/  UIADD3 UR4, UPT, UPT, UR29, 0x1, URZ ;  /* 0x000000011d047890 */ /* 0x000fc8000fffe0ff */
[----:B------:R-:W-:-:S04]  /*2e60*/  UISETP.NE.AND UP0, UPT, UR4, 0x2, UPT ;  /* 0x000000020400788c */ /* 0x000fc8000bf05270 */
[----:B------:R-:W-:Y:S02]  /*2e70*/  USEL UR5, URZ, 0x1, UP0 ;  /* 0x00000001ff057887 */ /* 0x000fe40008000000 */
[----:B------:R-:W-:-:S04]  /*2e80*/  USEL UR4, UR4, URZ, UP0 ;  /* 0x000000ff04047287 */ /* 0x000fc80008000000 */
[----:B------:R-:W-:Y:S01]  /*2e90*/  ULEA UR4, UR4, UR22, 0x3 ;  /* 0x0000001604047291 */ /* 0x000fe2000f8e18ff */
[----:B-1----:R-:W-:-:S04]  /*2ea0*/  LOP3.LUT R2, R12, UR5, RZ, 0x3c, !PT ;  /* 0x000000050c027c12 */ /* 0x002fc8000f8e3cff */
[----:B------:R-:W-:Y:S01]  /*2eb0*/  SHF.L.U32 R2, R2, 0x1f, RZ ;  /* 0x0000001f02027819 */ /* 0x000fe200000006ff */
[----:B------:R-:W-:-:S07]  /*2ec0*/  IMAD.U32 R0, RZ, RZ, UR4 ;  /* 0x00000004ff007e24 */ /* 0x000fce000f8e00ff */
.L_x_48:
[----:B-1----:R1:W2:Y:S02]  /*2ed0*/  SYNCS.PHASECHK.TRANS64.TRYWAIT P0, [R0+URZ], R2 ;  /* 0x00000002000075a7 */ /* 0x0022a400080011ff */
[----:B--2---:R-:W-:Y:S05]  /*2ee0*/  @!P0 NANOSLEEP.SYNCS 0x989680 ;  /* 0x009896800000895d */ /* 0x004fea0003900000 */
[----:B------:R-:W2:Y:S02]  /*2ef0*/  @!P0 SYNCS.PHASECHK.TRANS64 P0, [R0+URZ], R2 ;  /* 0x00000002000085a7 */ /* 0x000ea400080010ff */
[----:B--2---:R-:W-:Y:S05]  /*2f00*/  @P0 EXIT ;  /* 0x000000000000094d */ /* 0x004fea0003800000 */
[----:B------:R-:W-:Y:S05]  /*2f10*/  BRA `(.L_x_48) ;  /* 0xfffffffc00ec7947 */ /* 0x000fea000383ffff */
.L_x_22:
[----:B------:R-:W-:-:S04]  /*2f20*/  UISETP.NE.AND UP0, UPT, UR63, URZ, UPT ;  /* 0x000000ff3f00728c */ /* 0x000fc8000bf05270 */
[----:B------:R-:W-:-:S09]  /*2f30*/  UISETP.NE.OR UP0, UPT, UR17, 0x1, UP0 ;  /* 0x000000011100788c */ /* 0x000fd20008705670 */
[----:B------:R-:W-:Y:S05]  /*2f40*/  BRA.U UP0, `(.L_x_49) ;  /* 0x0000000500487547 */ /* 0x000fea000b800000 */
[----:B------:R-:W-:Y:S01]  /*2f50*/  ISETP.GE.U32.AND P2, PT, R0, 0x8, PT ;  /* 0x000000080000780c */ /* 0x000fe20003f46070 */
[----:B------:R-:W-:Y:S01]  /*2f60*/  IMAD.MOV.U32 R12, RZ, RZ, 0x1 ;  /* 0x00000001ff0c7424 */ /* 0x000fe200078e00ff */
[----:B------:R-:W-:Y:S02]  /*2f70*/  CS2R R10, SRZ ;  /* 0x00000000000a7805 */ /* 0x000fe4000001ff00 */
[----:B------:R-:W-:Y:S01]  /*2f80*/  CS2R R8, SRZ ;  /* 0x0000000000087805 */ /* 0x000fe2000001ff00 */
[----:B------:R-:W-:Y:S01]  /*2f90*/  UMOV UR6, 0x400 ;  /* 0x0000040000067882 */ /* 0x000fe20000000000 */
[----:B------:R-:W-:Y:S01]  /*2fa0*/  UMOV UR5, URZ ;  /* 0x000000ff00057c82 */ /* 0x000fe20008000000 */
[----:B------:R-:W-:-:S12]  /*2fb0*/  ULEA UR6, UR63, UR6, 0x18 ;  /* 0x000000063f067291 */ /* 0x000fd8000f8ec0ff */
.L_x_53:
[----:B------:R-:W-:Y:S02]  /*2fc0*/  LEA R2, R8, UR6, 0x3 ;  /* 0x0000000608027c11 */ /* 0x000fe4000f8e18ff */
[----:B------:R-:W-:-:S03]  /*2fd0*/  SHF.L.U32 R4, R9, 0x1f, RZ ;  /* 0x0000001f09047819 */ /* 0x000fc600000006ff */
[----:B------:R-:W-:Y:S01]  /*2fe0*/  VIADD R5, R2, 0xe0 ;  /* 0x000000e002057836 */ /* 0x000fe20000000000 */
[----:B------:R-:W2:Y:S02]  /*2ff0*/  SYNCS.PHASECHK.TRANS64.TRYWAIT P0, [R2+URZ+0xd0], R4 ;  /* 0x0000d004020075a7 */ /* 0x000ea400080011ff */
[----:B--2---:R-:W-:Y:S05]  /*3000*/  @!P0 BRA `(.L_x_50) ;  /* 0x0000006400848947 */ /* 0x004fea0003800000 */
.L_x_146:
[----:B------:R-:W-:Y:S01]  /*3010*/  ULEA UR4, UR5, UR6, 0x3 ;  /* 0x0000000605047291 */ /* 0x000fe2000f8e18ff */
[----:B--2---:R-:W-:Y:S01]  /*3020*/  PRMT R2, RZ, 0x654, R5 ;  /* 0x00000654ff027816 */ /* 0x004fe20000000005 */
[----:B------:R-:W-:Y:S01]  /*3030*/  @!P2 IMAD.MOV.U32 R4, RZ, RZ, 0x10 ;  /* 0x00000010ff04a424 */ /* 0x000fe200078e00ff */
[----:B------:R-:W-:Y:S01]  /*3040*/  SHF.L.U32 R5, R12, 0x1f, RZ ;  /* 0x0000001f0c057819 */ /* 0x000fe200000006ff */
[----:B------:R-:W-:Y:S01]  /*3050*/  UIADD3 UR7, UPT, UPT, UR4, 0x70, URZ ;  /* 0x0000007004077890 */ /* 0x000fe2000fffe0ff */
[----:B------:R2:W-:Y:S05]  /*3060*/  SYNCS.ARRIVE.TRANS64.RED.A1T0 RZ, [R2+URZ], RZ ;  /* 0x000000ff02ff79a7 */ /* 0x0005ea00081004ff */
[----:B------:R-:W-:Y:S01]  /*3070*/  IMAD.U32 R6, RZ, RZ, UR7 ;  /* 0x00000007ff067e24 */ /* 0x000fe2000f8e00ff */
[----:B------:R-:W3:Y:S04]  /*3080*/  SYNCS.PHASECHK.TRANS64.TRYWAIT P0, [UR4+0x80], R5 ;  /* 0x00008005ff0075a7 */ /* 0x000ee80008001104 */
[----:B------:R-:W-:Y:S01]  /*3090*/  PRMT R6, R0, 0x654, R6 ;  /* 0x0000065400067816 */ /* 0x000fe20000000006 */
[----:B--23--:R-:W-:Y:S06]  /*30a0*/  @!P0 BRA `(.L_x_51) ;  /* 0x0000006400708947 */ /* 0x00cfec0003800000 */
.L_x_148:
[----:B------:R-:W-:Y:S01]  /*30b0*/  ULEA UR8, UR5, UR6, 0x4 ;  /* 0x0000000605087291 */ /* 0x000fe2000f8e20ff */
[----:B------:R-:W-:Y:S01]  /*30c0*/  SEL R3, R6, R3, !P2 ;  /* 0x0000000306037207 */ /* 0x000fe20005000000 */
[----:B------:R-:W-:Y:S01]  /*30d0*/  UIADD3 UR9, UPT, UPT, UR4, 0x70, URZ ;  /* 0x0000007004097890 */ /* 0x000fe2000fffe0ff */
[----:B--2---:R-:W-:Y:S01]  /*30e0*/  LEA R2, R11, UR6, 0x3 ;  /* 0x000000060b027c11 */ /* 0x004fe2000f8e18ff */
[----:B------:R-:W-:Y:S01]  /*30f0*/  UIADD3 UR8, UPT, UPT, UR8, 0x100, URZ ;  /* 0x0000010008087890 */ /* 0x000fe2000fffe0ff */
[----:B------:R2:W-:Y:S01]  /*3100*/  @!P2 SYNCS.ARRIVE.TRANS64.RED RZ, [R3+URZ], R4 ;  /* 0x0000000403ffa9a7 */ /* 0x0005e200080004ff */
[----:B------:R-:W-:Y:S01]  /*3110*/  UIADD3 UR4, UPT, UPT, UR5, 0x1, URZ ;  /* 0x0000000105047890 */ /* 0x000fe2000fffe0ff */
[----:B------:R-:W-:-:S03]  /*3120*/  VIADD R8, R8, 0x1 ;  /* 0x0000000108087836 */ /* 0x000fc60000000000 */
[----:B------:R-:W-:Y:S02]  /*3130*/  UISETP.NE.AND UP0, UPT, UR4, 0x2, UPT ;  /* 0x000000020400788c */ /* 0x000fe4000bf05270 */
[----:B------:R-:W-:Y:S01]  /*3140*/  ISETP.NE.AND P0, PT, R8, 0x2, PT ;  /* 0x000000020800780c */ /* 0x000fe20003f05270 */
[----:B------:R-:W-:Y:S06]  /*3150*/  UGETNEXTWORKID.BROADCAST [UR8], [UR9] ;  /* 0x00000000080073ca */ /* 0x000fec0008000100 */
[----:B------:R-:W-:Y:S02]  /*3160*/  USEL UR7, URZ, 0x1, UP0 ;  /* 0x00000001ff077887 */ /* 0x000fe40008000000 */
[----:B------:R-:W-:-:S04]  /*3170*/  USEL UR5, UR4, URZ, UP0 ;  /* 0x000000ff04057287 */ /* 0x000fc80008000000 */
[----:B------:R-:W-:Y:S02]  /*3180*/  LOP3.LUT R12, R12, UR7, RZ, 0x3c, !PT ;  /* 0x000000070c0c7c12 */ /* 0x000fe4000f8e3cff */
[----:B--2---:R-:W-:-:S04]  /*3190*/  SHF.L.U32 R4, R10, 0x1f, RZ ;  /* 0x0000001f0a047819 */ /* 0x004fc800000006ff */
[----:B------:R-:W2:Y:S02]  /*31a0*/  SYNCS.PHASECHK.TRANS64.TRYWAIT P1, [R2+URZ+0x70], R4 ;  /* 0x00007004020075a7 */ /* 0x000ea400080211ff */
[----:B--2---:R-:W-:Y:S05]  /*31b0*/  @!P1 BRA `(.L_x_52) ;  /* 0x0000006400449947 */ /* 0x004fea0003800000 */
.L_x_149:
[C---:B--2---:R-:W-:Y:S01]  /*31c0*/  LEA R4, R11.reuse, UR6, 0x4 ;  /* 0x000000060b047c11 */ /* 0x044fe2000f8e20ff */
[----:B------:R-:W-:Y:S01]  /*31d0*/  VIADD R2, R2, 0x80 ;  /* 0x0000008002027836 */ /* 0x000fe20000000000 */
[----:B------:R-:W-:Y:S01]  /*31e0*/  SEL R8, R8, RZ, P0 ;  /* 0x000000ff08087207 */ /* 0x000fe20000000000 */
[----:B------:R-:W-:-:S03]  /*31f0*/  VIADD R11, R11, 0x1 ;  /* 0x000000010b0b7836 */ /* 0x000fc60000000000 */
[----:B------:R-:W2:Y:S01]  /*3200*/  LDS.128 R4, [R4+0x100] ;  /* 0x0001000004047984 */ /* 0x000ea20000000c00 */
[----:B------:R-:W-:Y:S02]  /*3210*/  PRMT R2, RZ, 0x654, R2 ;  /* 0x00000654ff027816 */ /* 0x000fe40000000002 */
[C---:B------:R-:W-:Y:S01]  /*3220*/  ISETP.NE.AND P1, PT, R11.reuse, 0x2, PT ;  /* 0x000000020b00780c */ /* 0x040fe20003f25270 */
[----:B------:R-:W-:Y:S01]  /*3230*/  @!PT LDS RZ, [RZ] ;  /* 0x00000000fffff984 */ /* 0x000fe20000000800 */
[----:B------:R-:W-:Y:S01]  /*3240*/  @!PT LDS RZ, [RZ] ;  /* 0x00000000fffff984 */ /* 0x000fe20000000800 */
[----:B------:R-:W-:Y:S01]  /*3250*/  @!PT LDS RZ, [RZ] ;  /* 0x00000000fffff984 */ /* 0x000fe20000000800 */
[----:B------:R-:W-:Y:S01]  /*3260*/  @!PT LDS RZ, [RZ] ;  /* 0x00000000fffff984 */ /* 0x000fe20000000800 */
[----:B------:R3:W-:Y:S06]  /*3270*/  MEMBAR.ALL.CTA ;  /* 0x0000000000007992 */ /* 0x0007ec0000008000 */
[----:B---3--:R-:W3:Y:S01]  /*3280*/  FENCE.VIEW.ASYNC.S ;  /* 0x00000000000073c6 */ /* 0x008ee20000000000 */
[----:B------:R-:W-:Y:S01]  /*3290*/  SEL R11, R11, RZ, P1 ;  /* 0x000000ff0b0b7207 */ /* 0x000fe20000800000 */
[----:B---3--:R3:W-:Y:S01]  /*32a0*/  SYNCS.ARRIVE.TRANS64.RED.A1T0 RZ, [R2+URZ], RZ ;  /* 0x000000ff02ff79a7 */ /* 0x0087e200081004ff */
[----:B--2---:R-:W-:-:S02]  /*32b0*/  LOP3.LUT P3, RZ, R6, 0x1, RZ, 0xc0, !PT ;  /* 0x0000000106ff7812 */ /* 0x004fc4000786c0ff */
[----:B------:R-:W-:-:S04]  /*32c0*/  SEL R4, RZ, 0x1, P1 ;  /* 0x00000001ff047807 */ /* 0x000fc80000800000 */
[----:B------:R-:W-:Y:S02]  /*32d0*/  LOP3.LUT R10, R10, R4, RZ, 0x3c, !PT ;  /* 0x000000040a0a7212 */ /* 0x000fe400078e3cff */
[----:B---3--:R-:W-:-:S04]  /*32e0*/  SEL R2, RZ, 0x1, P0 ;  /* 0x00000001ff027807 */ /* 0x008fc80000000000 */
[----:B------:R-:W-:Y:S01]  /*32f0*/  LOP3.LUT R9, R9, R2, RZ, 0x3c, !PT ;  /* 0x0000000209097212 */ /* 0x000fe200078e3cff */
[----:B------:R-:W-:Y:S06]  /*3300*/  @P3 BRA `(.L_x_53) ;  /* 0xfffffffc002c3947 */ /* 0x000fec000383ffff */
[----:B------:R-:W-:Y:S01]  /*3310*/  ULEA UR4, UR5, UR6, 0x3 ;  /* 0x0000000605047291 */ /* 0x000fe2000f8e18ff */
[----:B------:R-:W-:-:S08]  /*3320*/  SHF.L.U32 R2, R12, 0x1f, RZ ;  /* 0x0000001f0c027819 */ /* 0x000fd000000006ff */
[----:B------:R-:W2:Y:S02]  /*3330*/  SYNCS.PHASECHK.TRANS64 P0, [UR4+0x80], R2 ;  /* 0x00008002ff0075a7 */ /* 0x000ea40008001004 */
[----:B--2---:R-:W-:Y:S05]  /*3340*/  @P0 BRA `(.L_x_54) ;  /* 0x0000000000080947 */ /* 0x004fea0003800000 */
[----:B------:R-:W2:Y:S02]  /*3350*/  SYNCS.PHASECHK.TRANS64.TRYWAIT P0, [UR4+0x80], R2 ;  /* 0x00008002ff0075a7 */ /* 0x000ea40008001104 */
[----:B--2---:R-:W-:Y:S05]  /*3360*/  @!P0 BRA `(.L_x_55) ;  /* 0x0000006000ec8947 */ /* 0x004fea0003800000 */
.L_x_54:
[----:B------:R-:W-:-:S04]  /*3370*/  UIADD3 UR7, UPT, UPT, UR5, 0x1, URZ ;  /* 0x0000000105077890 */ /* 0x000fc8000fffe0ff */
[----:B------:R-:W-:-:S04]  /*3380*/  UISETP.NE.AND UP0, UPT, UR7, 0x2, UPT ;  /* 0x000000020700788c */ /* 0x000fc8000bf05270 */
[----:B------:R-:W-:Y:S02]  /*3390*/  USEL UR8, URZ, 0x1, UP0 ;  /* 0x00000001ff087887 */ /* 0x000fe40008000000 */
[----:B------:R-:W-:-:S04]  /*33a0*/  USEL UR7, UR7, URZ, UP0 ;  /* 0x000000ff07077287 */ /* 0x000fc80008000000 */
[----:B------:R-:W-:Y:S01]  /*33b0*/  ULEA UR7, UR7, UR6, 0x3 ;  /* 0x0000000607077291 */ /* 0x000fe2000f8e18ff */
[----:B--2---:R-:W-:-:S04]  /*33c0*/  LOP3.LUT R2, R12, UR8, RZ, 0x3c, !PT ;  /* 0x000000080c027c12 */ /* 0x004fc8000f8e3cff */
[----:B------:R-:W-:-:S04]  /*33d0*/  SHF.L.U32 R0, R2, 0x1f, RZ ;  /* 0x0000001f02007819 */ /* 0x000fc800000006ff */
[----:B------:R-:W2:Y:S02]  /*33e0*/  SYNCS.PHASECHK.TRANS64 P0, [UR7+0x80], R0 ;  /* 0x00008000ff0075a7 */ /* 0x000ea40008001007 */
[----:B-12---:R-:W-:Y:S05]  /*33f0*/  @P0 EXIT ;  /* 0x000000000000094d */ /* 0x006fea0003800000 */
[----:B------:R-:W-:Y:S02]  /*3400*/  SHF.L.U32 R2, R2, 0x1f, RZ ;  /* 0x0000001f02027819 */ /* 0x000fe400000006ff */
[----:B------:R-:W-:-:S07]  /*3410*/  MOV R0, UR7 ;  /* 0x0000000700007c02 */ /* 0x000fce0008000f00 */
.L_x_56:
[----:B-1----:R1:W2:Y:S02]  /*3420*/  SYNCS.PHASECHK.TRANS64.TRYWAIT P0, [R0+URZ+0x80], R2 ;  /* 0x00008002000075a7 */ /* 0x0022a400080011ff */
[----:B--2---:R-:W-:Y:S05]  /*3430*/  @!P0 NANOSLEEP.SYNCS 0x989680 ;  /* 0x009896800000895d */ /* 0x004fea0003900000 */
[----:B------:R-:W2:Y:S02]  /*3440*/  @!P0 SYNCS.PHASECHK.TRANS64 P0, [R0+URZ+0x80], R2 ;  /* 0x00008002000085a7 */ /* 0x000ea400080010ff */
[----:B--2---:R-:W-:Y:S05]  /*3450*/  @P0 EXIT ;  /* 0x000000000000094d */ /* 0x004fea0003800000 */
[----:B------:R-:W-:Y:S05]  /*3460*/  BRA `(.L_x_56) ;  /* 0xfffffffc00ec7947 */ /* 0x000fea000383ffff */
.L_x_49:
[----:B------:R-:W-:Y:S05]  /*3470*/  BRA.U UP5, `(.L_x_57) ;  /* 0x0000001505047547 */ /* 0x000fea000b800000 */
[----:B------:R-:W-:Y:S01]  /*3480*/  UMOV UR4, 0x40 ;  /* 0x0000004000047882 */ /* 0x000fe20000000000 */
[----:B------:R-:W-:Y:S01]  /*3490*/  NOP ;  /* 0x0000000000007918 */ /* 0x000fe20000000000 */
[----:B------:R-:W-:Y:S01]  /*34a0*/  ULEA UR5, UR63, UR4, 0x18 ;  /* 0x000000043f057291 */ /* 0x000fe2000f8ec0ff */
[----:B------:R-:W-:Y:S02]  /*34b0*/  UMOV UR6, 0x400 ;  /* 0x0000040000067882 */ /* 0x000fe40000000000 */
[----:B------:R-:W-:-:S06]  /*34c0*/  ULEA UR6, UR63, UR6, 0x18 ;  /* 0x000000063f067291 */ /* 0x000fcc000f8ec0ff */
[----:B------:R-:W2:Y:S02]  /*34d0*/  LDS.U8 R0, [UR5+0x1c] ;  /* 0x00001c05ff007984 */ /* 0x000ea40008000000 */
[----:B--2---:R-:W-:-:S13]  /*34e0*/  ISETP.NE.AND P0, PT, R0, RZ, PT ;  /* 0x000000ff0000720c */ /* 0x004fda0003f05270 */
[----:B------:R-:W-:Y:S05]  /*34f0*/  @P0 BRA `(.L_x_58) ;  /* 0x0000000000580947 */ /* 0x000fea0003800000 */
[----:B------:R-:W-:-:S13]  /*3500*/  ELECT P0, URZ, PT ;  /* 0x0000000000ff782f */ /* 0x000fda0003800000 */
[----:B------:R-:W-:Y:S05]  /*3510*/  @!P0 BRA `(.L_x_59) ;  /* 0x0000000000608947 */ /* 0x000fea0003800000 */
[----:B------:R-:W-:Y:S01]  /*3520*/  UMOV UR4, 0x10 ;  /* 0x0000001000047882 */ /* 0x000fe20000000000 */
[----:B------:R-:W-:Y:S01]  /*3530*/  HFMA2 R0, -RZ, RZ, 0, 5.9604644775390625e-08 ;  /* 0x00000001ff007431 */ /* 0x000fe200000001ff */
[----:B------:R-:W-:-:S03]  /*3540*/  MOV R3, 0xffff ;  /* 0x0000ffff00037802 */ /* 0x000fc60000000f00 */
[----:B------:R-:W-:Y:S04]  /*3550*/  DEPBAR.LE SB2, 0x36 ;  /* 0x0000ad800000791a */ /* 0x000fe80000000000 */
[----:B------:R-:W2:Y:S02]  /*3560*/  UTCATOMSWS.FIND_AND_SET.ALIGN UP0, UR4, UR4 ;  /* 0x00000004000475e3 */ /* 0x000ea40008000800 */
[----:B--2---:R-:W-:Y:S01]  /*3570*/  MOV R4, UR4 ;  /* 0x0000000400047c02 */ /* 0x004fe20008000f00 */
[----:B------:R-:W-:Y:S06]  /*3580*/  BRA.U UP0, `(.L_x_60) ;  /* 0x0000000100187547 */ /* 0x000fec000b800000 */
.L_x_61:
[----:B------:R-:W-:Y:S05]  /*3590*/  NANOSLEEP 0x64 ;  /* 0x000000640000795d */ /* 0x000fea0003800000 */
[----:B------:R-:W-:-:S05]  /*35a0*/  UMOV UR4, 0x10 ;  /* 0x0000001000047882 */ /* 0x000fca0000000000 */
[----:B------:R-:W-:Y:S04]  /*35b0*/  DEPBAR.LE SB2, 0x36 ;  /* 0x0000ad800000791a */ /* 0x000fe80000000000 */
[----:B------:R-:W2:Y:S02]  /*35c0*/  UTCATOMSWS.FIND_AND_SET.ALIGN UP0, UR4, UR4 ;  /* 0x00000004000475e3 */ /* 0x000ea40008000800 */
[----:B--2---:R-:W-:Y:S01]  /*35d0*/  MOV R4, UR4 ;  /* 0x0000000400047c02 */ /* 0x004fe20008000f00 */
[----:B------:R-:W-:Y:S05]  /*35e0*/  BRA.U !UP0, `(.L_x_61) ;  /* 0xfffffffd08e87547 */ /* 0x000fea000b83ffff */
.L_x_60:
[-C--:B------:R-:W-:Y:S02]  /*35f0*/  SHF.L.U32 R3, R3, R4.reuse, RZ ;  /* 0x0000000403037219 */ /* 0x080fe400000006ff */
[----:B------:R-:W-:Y:S01]  /*3600*/  SHF.L.U32 R0, R0, R4, RZ ;  /* 0x0000000400007219 */ /* 0x000fe200000006ff */
[----:B------:R-:W-:Y:S02]  /*3610*/  IMAD.SHL.U32 R4, R4, 0x20, RZ ;  /* 0x0000002004047824 */ /* 0x000fe400078e00ff */
[----:B------:R2:W-:Y:S04]  /*3620*/  ATOMS.OR RZ, [UR5+0x14], R3 ;  /* 0x00001403ffff798c */ /* 0x0005e8000b000005 */
[----:B------:R2:W-:Y:S04]  /*3630*/  ATOMS.OR RZ, [UR5+0x18], R0 ;  /* 0x00001800ffff798c */ /* 0x0005e8000b000005 */
[----:B------:R2:W-:Y:S01]  /*3640*/  STS [UR6+0x120], R4 ;  /* 0x00012004ff007988 */ /* 0x0005e20008000806 */
[----:B------:R-:W-:Y:S05]  /*3650*/  BRA `(.L_x_59) ;  /* 0x0000000000107947 */ /* 0x000fea0003800000 */
.L_x_58:
[----:B------:R-:W-:Y:S02]  /*3660*/  MOV R0, 0xffffffff ;  /* 0xffffffff00007802 */ /* 0x000fe40000000f00 */
[----:B------:R-:W-:-:S03]  /*3670*/  MOV R4, 0x36a0 ;  /* 0x000036a000047802 */ /* 0x000fc60000000f00 */
[----:B------:R2:W-:Y:S04]  /*3680*/  STS [UR6+0x120], R0 ;  /* 0x00012000ff007988 */ /* 0x0005e80008000806 */
[----:B-12--5:R-:W-:Y:S05]  /*3690*/  CALL.REL.NOINC `($__internal_1_$__cuda_sm10x_tcgen05_guardrail_trap_phase_invalid_during_alloc) ;  /* 0x00000068003c7944 */ /* 0x026fea0003c00000 */
.L_x_59:
[----:B------:R-:W-:Y:S05]  /*36a0*/  WARPSYNC.ALL ;  /* 0x0000000000007948 */ /* 0x000fea0003800000 */
[----:B------:R-:W3:Y:S01]  /*36b0*/  S2UR UR4, SR_CgaCtaId ;  /* 0x00000000000479c3 */ /* 0x000ee20000008800 */
[----:B------:R-:W-:Y:S01]  /*36c0*/  UMOV UR71, 0x400 ;  /* 0x0000040000477882 */ /* 0x000fe20000000000 */
[----:B------:R-:W-:-:S06]  /*36d0*/  NOP ;  /* 0x0000000000007918 */ /* 0x000fcc0000000000 */
[----:B------:R-:W-:Y:S06]  /*36e0*/  BAR.ARV 0x6, 0xa0 ;  /* 0x0182800000007b1d */ /* 0x000fec0000002000 */
[----:B------:R-:W4:Y:S01]  /*36f0*/  LDCU UR7, c[0x0][0x38c] ;  /* 0x00007180ff0777ac */ /* 0x000f220008000800 */
[----:B------:R-:W-:Y:S01]  /*3700*/  LOP3.LUT R2, R2, 0xffff, RZ, 0xc0, !PT ;  /* 0x0000ffff02027812 */ /* 0x000fe200078ec0ff */
[----:B------:R-:W-:Y:S01]  /*3710*/  HFMA2 R11, -RZ, RZ, 0, 5.9604644775390625e-08 ;  /* 0x00000001ff0b7431 */ /* 0x000fe200000001ff */
[----:B------:R-:W-:Y:S01]  /*3720*/  MOV R10, RZ ;  /* 0x000000ff000a7202 */ /* 0x000fe20000000f00 */
[----:B------:R-:W1:Y:S01]  /*3730*/  LDCU UR8, c[0x0][0x38c] ;  /* 0x00007180ff0877ac */ /* 0x000e620008000800 */
[----:B------:R-:W-:-:S02]  /*3740*/  R2UR UR72, R2 ;  /* 0x00000000024872ca */ /* 0x000fc400000e0000 */
[----:B------:R-:W-:Y:S01]  /*3750*/  CS2R R8, SRZ ;  /* 0x0000000000087805 */ /* 0x000fe2000001ff00 */
[----:B------:R-:W-:Y:S01]  /*3760*/  UMOV UR75, URZ ;  /* 0x000000ff004b7c82 */ /* 0x000fe20008000000 */
[----:B------:R-:W-:Y:S01]  /*3770*/  UMOV UR9, URZ ;  /* 0x000000ff00097c82 */ /* 0x000fe20008000000 */
[----:B---3--:R-:W-:Y:S01]  /*3780*/  ULEA UR71, UR4, UR71, 0x18 ;  /* 0x0000004704477291 */ /* 0x008fe2000f8ec0ff */
[----:B------:R-:W-:Y:S01]  /*3790*/  UMOV UR76, 0x0 ;  /* 0x00000000004c7882 */ /* 0x000fe20000000000 */
[----:B------:R-:W-:Y:S02]  /*37a0*/  UMOV UR77, 0x4200910 ;  /* 0x04200910004d7882 */ /* 0x000fe40000000000 */
[----:B------:R-:W-:Y:S02]  /*37b0*/  UIADD3 UR6, UPT, UPT, UR71, 0x8800, URZ ;  /* 0x0000880047067890 */ /* 0x000fe4000fffe0ff */
[----:B------:R-:W-:Y:S02]  /*37c0*/  UIADD3 UR5, UPT, UPT, UR71, 0x18800, URZ ;  /* 0x0001880047057890 */ /* 0x000fe4000fffe0ff */
[----:B----4-:R-:W-:Y:S01]  /*37d0*/  UIADD3 UR7, UPT, UPT, UR7, 0x7f, URZ ;  /* 0x0000007f07077890 */ /* 0x010fe2000fffe0ff */
[----:B--2---:R-:W2:Y:S01]  /*37e0*/  LDS R0, [UR71+0x120] ;  /* 0x00012047ff007984 */ /* 0x004ea20008000800 */
[----:B------:R-:W-:-:S02]  /*37f0*/  USHF.R.U32.HI UR6, URZ, 0x4, UR6 ;  /* 0x00000004ff067899 */ /* 0x000fc40008011606 */
[----:B------:R-:W-:Y:S02]  /*3800*/  USHF.R.S32.HI UR4, URZ, 0x1f, UR7 ;  /* 0x0000001fff047899 */ /* 0x000fe40008011407 */
[----:B------:R-:W-:Y:S02]  /*3810*/  USHF.R.U32.HI UR5, URZ, 0x4, UR5 ;  /* 0x00000004ff057899 */ /* 0x000fe40008011605 */
[----:B------:R-:W-:Y:S02]  /*3820*/  ULEA.HI UR4, UR4, UR7, URZ, 0x7 ;  /* 0x0000000704047291 */ /* 0x000fe4000f8f38ff */
[----:B------:R-:W-:Y:S02]  /*3830*/  ULOP3.LUT UR6, UR6, 0x3fff, URZ, 0xc0, !UPT ;  /* 0x00003fff06067892 */ /* 0x000fe4000f8ec0ff */
[----:B------:R-:W-:Y:S02]  /*3840*/  USHF.R.S32.HI UR10, URZ, 0x7, UR4 ;  /* 0x00000007ff0a7899 */ /* 0x000fe40008011404 */
[----:B------:R-:W-:-:S02]  /*3850*/  ULOP3.LUT UR5, UR5, 0x3fff, URZ, 0xc0, !UPT ;  /* 0x00003fff05057892 */ /* 0x000fc4000f8ec0ff */
[----:B------:R-:W-:Y:S02]  /*3860*/  UISETP.LT.AND UP0, UPT, UR10, 0x1, UPT ;  /* 0x000000010a00788c */ /* 0x000fe4000bf01270 */
[----:B------:R-:W-:Y:S01]  /*3870*/  IMAD.U32 R12, RZ, RZ, UR10 ;  /* 0x0000000aff0c7e24 */ /* 0x000fe2000f8e00ff */
[----:B------:R-:W-:Y:S02]  /*3880*/  ULOP3.LUT UR73, UR6, 0x10000, URZ, 0xfc, !UPT ;  /* 0x0001000006497892 */ /* 0x000fe4000f8efcff */
[----:B------:R-:W-:Y:S02]  /*3890*/  USEL UR4, UR10, 0x1, !UP0 ;  /* 0x000000010a047887 */ /* 0x000fe4000c000000 */
[----:B------:R-:W-:Y:S02]  /*38a0*/  ULOP3.LUT UR74, UR5, 0x10000, URZ, 0xfc, !UPT ;  /* 0x00010000054a7892 */ /* 0x000fe4000f8efcff */
[----:B------:R-:W-:Y:S02]  /*38b0*/  UIADD3 UR4, UPT, UPT, -UR4, URZ, URZ ;  /* 0x000000ff04047290 */ /* 0x000fe4000fffe1ff */
[----:B-1----:R-:W-:-:S04]  /*38c0*/  UISETP.GE.AND UP4, UPT, UR8, 0x1, UPT ;  /* 0x000000010800788c */ /* 0x002fc8000bf86270 */
[----:B------:R-:W-:Y:S01]  /*38d0*/  IMAD.U32 R14, RZ, RZ, UR4 ;  /* 0x00000004ff0e7e24 */ /* 0x000fe2000f8e00ff */
[----:B--2---:R-:W-:-:S13]  /*38e0*/  R2UR UR7, R0 ;  /* 0x00000000000772ca */ /* 0x004fda00000e0000 */
[----:B------:R-:W-:-:S07]  /*38f0*/  IMAD.U32 R15, RZ, RZ, UR7 ;  /* 0x00000007ff0f7e24 */ /* 0x000fce000f8e00ff */
.L_x_68:
[----:B------:R-:W-:Y:S02]  /*3900*/  LEA R0, R10, UR71, 0x3 ;  /* 0x000000470a007c11 */ /* 0x000fe4000f8e18ff */
[----:B------:R-:W-:Y:S02]  /*3910*/  SHF.L.U32 R2, R9, 0x1f, RZ ;  /* 0x0000001f09027819 */ /* 0x000fe400000006ff */
[----:B------:R-:W-:Y:S01]  /*3920*/  PLOP3.LUT P0, PT, PT, PT, UP4, 0x80, 0x8 ;  /* 0x000000000008781c */ /* 0x000fe20003f0f048 */
[----:B------:R-:W-:Y:S01]  /*3930*/  VIADD R3, R0, 0x80 ;  /* 0x0000008000037836 */ /* 0x000fe20000000000 */
[----:B-1----:R-:W1:Y:S02]  /*3940*/  SYNCS.PHASECHK.TRANS64.TRYWAIT P1, [R0+URZ+0x70], R2 ;  /* 0x00007002000075a7 */ /* 0x002e6400080211ff */
[----:B-1----:R-:W-:Y:S09]  /*3950*/  @!P1 BRA `(.L_x_62) ;  /* 0x0000005c00889947 */ /* 0x002ff20003800000 */
.L_x_151:
[----:B------:R-:W-:Y:S01]  /*3960*/  LEA R4, R10, UR71, 0x4 ;  /* 0x000000470a047c11 */ /* 0x000fe2000f8e20ff */
[----:B------:R-:W-:Y:S01]  /*3970*/  @UP4 ULEA UR4, UR9, UR71, 0x3 ;  /* 0x0000004709044291 */ /* 0x000fe2000f8e18ff */
[----:B------:R-:W-:Y:S01]  /*3980*/  PLOP3.LUT P2, PT, PT, PT, PT, 0x80, 0x8 ;  /* 0x000000000008781c */ /* 0x000fe20003f4f070 */
[----:B------:R-:W-:Y:S01]  /*3990*/  ULEA UR5, UR75, UR71, 0x3 ;  /* 0x000000474b057291 */ /* 0x000fe2000f8e18ff */
[----:B------:R-:W-:Y:S02]  /*39a0*/  PRMT R3, RZ, 0x654, R3 ;  /* 0x00000654ff037816 */ /* 0x000fe40000000003 */
[----:B------:R-:W2:Y:S01]  /*39b0*/  LDS.128 R4, [R4+0x100] ;  /* 0x0001000004047984 */ /* 0x000ea20000000c00 */
[----:B-1----:R-:W-:Y:S02]  /*39c0*/  @P0 SHF.L.U32 R2, R8, 0x1f, RZ ;  /* 0x0000001f08020819 */ /* 0x002fe400000006ff */
[----:B------:R-:W-:Y:S01]  /*39d0*/  SHF.L.U32 R0, R11, 0x1f, RZ ;  /* 0x0000001f0b007819 */ /* 0x000fe200000006ff */
[----:B------:R-:W-:Y:S01]  /*39e0*/  @!PT LDS RZ, [RZ] ;  /* 0x00000000fffff984 */ /* 0x000fe20000000800 */
[----:B------:R-:W-:Y:S01]  /*39f0*/  @!PT LDS RZ, [RZ] ;  /* 0x00000000fffff984 */ /* 0x000fe20000000800 */
[----:B------:R-:W-:Y:S01]  /*3a00*/  @!PT LDS RZ, [RZ] ;  /* 0x00000000fffff984 */ /* 0x000fe20000000800 */
[----:B------:R-:W-:Y:S01]  /*3a10*/  @!PT LDS RZ, [RZ] ;  /* 0x00000000fffff984 */ /* 0x000fe20000000800 */
[----:B------:R1:W-:Y:S06]  /*3a20*/  MEMBAR.ALL.CTA ;  /* 0x0000000000007992 */ /* 0x0003ec0000008000 */
[----:B-1----:R-:W1:Y:S01]  /*3a30*/  FENCE.VIEW.ASYNC.S ;  /* 0x00000000000073c6 */ /* 0x002e620000000000 */
[----:B------:R-:W-:Y:S01]  /*3a40*/  R2UR UR6, R15 ;  /* 0x000000000f0672ca */ /* 0x000fe200000e0000 */
[----:B------:R-:W-:Y:S01]  /*3a50*/  IMAD.U32 R13, RZ, RZ, UR5 ;  /* 0x00000005ff0d7e24 */ /* 0x000fe2000f8e00ff */
[----:B-1----:R1:W-:Y:S01]  /*3a60*/  SYNCS.ARRIVE.TRANS64.RED.A1T0 RZ, [R3+URZ], RZ ;  /* 0x000000ff03ff79a7 */ /* 0x0023e200081004ff */
[----:B------:R1:W3:Y:S01]  /*3a70*/  @P0 SYNCS.PHASECHK.TRANS64.TRYWAIT P2, [UR4], R2 ;  /* 0x00000002ff0005a7 */ /* 0x0002e20008041104 */
[----:B------:R-:W-:Y:S01]  /*3a80*/  ULEA.HI UR4, UR75, UR75, URZ, 0x1 ;  /* 0x0000004b4b047291 */ /* 0x000fe2000f8f08ff */
[----:B--2---:R-:W-:-:S03]  /*3a90*/  LOP3.LUT P1, RZ, R6, 0x1, RZ, 0xc0, !PT ;  /* 0x0000000106ff7812 */ /* 0x004fc6000782c0ff */
[----:B------:R-:W-:-:S04]  /*3aa0*/  ULOP3.LUT UR8, UR4, 0xffe, URZ, 0xc0, !UPT ;  /* 0x00000ffe04087892 */ /* 0x000fc8000f8ec0ff */
[----:B------:R-:W-:Y:S01]  /*3ab0*/  UIADD3 UR8, UPT, UPT, -UR8, UR75, URZ ;  /* 0x0000004b08087290 */ /* 0x000fe2000fffe1ff */
[----:B------:R-:W2:Y:S01]  /*3ac0*/  SYNCS.PHASECHK.TRANS64.TRYWAIT P0, [UR5+0xb0], R0 ;  /* 0x0000b000ff0075a7 */ /* 0x000ea20008001105 */
[----:B------:R-:W-:-:S04]  /*3ad0*/  USHF.L.U32 UR5, UR4, 0x6, URZ ;  /* 0x0000000604057899 */ /* 0x000fc800080006ff */
[----:B------:R-:W-:-:S04]  /*3ae0*/  ULOP3.LUT UR4, UR5, 0xffffff80, URZ, 0xc0, !UPT ;  /* 0xffffff8005047892 */ /* 0x000fc8000f8ec0ff */
[----:B------:R-:W-:-:S04]  /*3af0*/  UIADD3 UR4, UPT, UPT, UR6, UR4, URZ ;  /* 0x0000000406047290 */ /* 0x000fc8000fffe0ff */
[----:B------:R-:W-:Y:S01]  /*3b00*/  ULEA UR8, UR8, UR4, 0x14 ;  /* 0x0000000408087291 */ /* 0x000fe2000f8ea0ff */
[----:B-123--:R-:W-:Y:S11]  /*3b10*/  @!P0 BRA `(.L_x_63) ;  /* 0x0000005c002c8947 */ /* 0x00eff60003800000 */
.L_x_153:
[----:B------:R-:W-:Y:S01]  /*3b20*/  IADD3 R10, PT, PT, R10, 0x1, RZ ;  /* 0x000000010a0a7810 */ /* 0x000fe20007ffe0ff */
[----:B------:R-:W-:Y:S06]  /*3b30*/  BRA.U !UP4, `(.L_x_64) ;  /* 0x000000050cec7547 */ /* 0x000fec000b800000 */
[----:B------:R-:W-:Y:S01]  /*3b40*/  R2UR UR69, R14 ;  /* 0x000000000e4572ca */ /* 0x000fe200000e0000 */
[----:B------:R-:W-:Y:S01]  /*3b50*/  UPLOP3.LUT UP2, UPT, UPT, UPT, UPT, 0x40, 0x4 ;  /* 0x000000000004789c */ /* 0x000fe20003f4e870 */
[----:B------:R-:W-:Y:S01]  /*3b60*/  R2UR UR68, R12 ;  /* 0x000000000c4472ca */ /* 0x000fe200000e0000 */
[----:B------:R-:W-:-:S14]  /*3b70*/  UMOV UR7, UR9 ;  /* 0x0000000900077c82 */ /* 0x000fdc0008000000 */
.L_x_67:
[----:B------:R-:W-:Y:S02]  /*3b80*/  UIADD3 UR69, UPT, UPT, UR69, 0x1, URZ ;  /* 0x0000000145457890 */ /* 0x000fe4000fffe0ff */
[----:B--2---:R-:W-:Y:S02]  /*3b90*/  ULEA UR5, UR7, UR71, 0x3 ;  /* 0x0000004707057291 */ /* 0x004fe4000f8e18ff */
[----:B------:R-:W-:Y:S01]  /*3ba0*/  UISETP.NE.AND UP3, UPT, UR69, URZ, UPT ;  /* 0x000000ff4500728c */ /* 0x000fe2000bf65270 */
[----:B------:R-:W-:Y:S10]  /*3bb0*/  @P2 BRA `(.L_x_65) ;  /* 0x00000000000c2947 */ /* 0x000ff40003800000 */
[----:B-1----:R-:W-:Y:S04]  /*3bc0*/  SHF.L.U32 R2, R8, 0x1f, RZ ;  /* 0x0000001f08027819 */ /* 0x002fe800000006ff */
[----:B------:R-:W1:Y:S02]  /*3bd0*/  SYNCS.PHASECHK.TRANS64.TRYWAIT P0, [UR5], R2 ;  /* 0x00000002ff0075a7 */ /* 0x000e640008001105 */
[----:B-1----:R-:W-:Y:S05]  /*3be0*/  @!P0 BRA `(.L_x_66) ;  /* 0x0000005c00148947 */ /* 0x002fea0003800000 */
.L_x_65:
[----:B------:R-:W-:Y:S01]  /*3bf0*/  UISETP.NE.AND UP0, UPT, UR68, 0x1, UPT ;  /* 0x000000014400788c */ /* 0x000fe2000bf05270 */
[----:B------:R-:W-:Y:S01]  /*3c00*/  PLOP3.LUT P2, PT, PT, PT, PT, 0x80, 0x8 ;  /* 0x000000000008781c */ /* 0x000fe20003f4f070 */
[----:B------:R-:W-:Y:S01]  /*3c10*/  UIADD3 UR9, UPT, UPT, UR7, 0x1, URZ ;  /* 0x0000000107097890 */ /* 0x000fe2000fffe0ff */
[----:B------:R-:W-:Y:S01]  /*3c20*/  MOV.SPILL R3, UR77 ;  /* 0x0000004d00037c02 */ /* 0x000fe20009000f00 */
[----:B------:R-:W-:Y:S01]  /*3c30*/  UIADD3 UR70, UPT, UPT, UR5, 0x10, URZ ;  /* 0x0000001005467890 */ /* 0x000fe2000fffe0ff */
[----:B-1----:R-:W-:Y:S01]  /*3c40*/  MOV.SPILL R2, UR76 ;  /* 0x0000004c00027c02 */ /* 0x002fe20009000f00 */
[----:B------:R-:W-:Y:S01]  /*3c50*/  UISETP.NE.AND UP1, UPT, UR9, 0x2, UPT ;  /* 0x000000020900788c */ /* 0x000fe2000bf25270 */
[----:B------:R-:W-:Y:S01]  /*3c60*/  PLOP3.LUT P0, PT, PT, PT, UP0, 0x80, 0x8 ;  /* 0x000000000008781c */ /* 0x000fe20003f0f008 */
[----:B------:R-:W-:Y:S02]  /*3c70*/  ULEA UR6, UR7, UR74, 0xc ;  /* 0x0000004a07067291 */ /* 0x000fe4000f8e60ff */
[----:B------:R-:W-:Y:S02]  /*3c80*/  USEL UR5, URZ, 0x1, UP1 ;  /* 0x00000001ff057887 */ /* 0x000fe40008800000 */
[----:B------:R-:W-:Y:S02]  /*3c90*/  USEL UR9, UR9, URZ, UP1 ;  /* 0x000000ff09097287 */ /* 0x000fe40008800000 */
[----:B------:R-:W-:Y:S02]  /*3ca0*/  ULEA UR4, UR7, UR73, 0xb ;  /* 0x0000004907047291 */ /* 0x000fe4000f8e58ff */
[----:B------:R-:W-:Y:S01]  /*3cb0*/  @UP0 ULEA UR7, UR9, UR71, 0x3 ;  /* 0x0000004709070291 */ /* 0x000fe2000f8e18ff */
[----:B------:R-:W-:Y:S01]  /*3cc0*/  LOP3.LUT R8, R8, UR5, RZ, 0x3c, !PT ;  /* 0x0000000508087c12 */ /* 0x000fe2000f8e3cff */
[----:B------:R-:W-:Y:S02]  /*3cd0*/  UIADD3 UR22, UPT, UPT, UR6, 0x2, URZ ;  /* 0x0000000206167890 */ /* 0x000fe4000fffe0ff */
[----:B------:R-:W-:Y:S01]  /*3ce0*/  UIADD3 UR18, UPT, UPT, UR4, 0x2, URZ ;  /* 0x0000000204127890 */ /* 0x000fe2000fffe0ff */
[----:B------:R-:W-:Y:S01]  /*3cf0*/  @P0 SHF.L.U32 R0, R8, 0x1f, RZ ;  /* 0x0000001f08000819 */ /* 0x000fe200000006ff */
[----:B------:R-:W-:Y:S02]  /*3d00*/  UIADD3 UR14, UPT, UPT, UR6, 0x4, URZ ;  /* 0x00000004060e7890 */ /* 0x000fe4000fffe0ff */
[----:B------:R-:W-:Y:S01]  /*3d10*/  UIADD3 UR12, UPT, UPT, UR4, 0x4, URZ ;  /* 0x00000004040c7890 */ /* 0x000fe2000fffe0ff */
[----:B------:R2:W3:Y:S01]  /*3d20*/  @P0 SYNCS.PHASECHK.TRANS64.TRYWAIT P2, [UR7], R0 ;  /* 0x00000000ff0005a7 */ /* 0x0004e20008041107 */
[----:B------:R-:W-:Y:S02]  /*3d30*/  UIADD3 UR66, UPT, UPT, UR6, 0x6, URZ ;  /* 0x0000000606427890 */ /* 0x000fe4000fffe0ff */
        /* <DEDUP_REMOVED lines=24> */
[----:B------:R-:W-:Y:S01]  /*3ec0*/  UIADD3 UR68, UPT, UPT, UR68, -0x1, URZ ;  /* 0xffffffff44447890 */ /* 0x000fe2000fffe0ff */
[----:B------:R-:W-:Y:S01]  /*3ed0*/  UMOV UR7, 0x40004040 ;  /* 0x4000404000077882 */ /* 0x000fe20000000000 */
[----:B------:R-:W-:Y:S01]  /*3ee0*/  UMOV UR76, 0x0 ;  /* 0x00000000004c7882 */ /* 0x000fe20000000000 */
[----:B------:R-:W-:Y:S01]  /*3ef0*/  UMOV UR77, 0x4200910 ;  /* 0x04200910004d7882 */ /* 0x000fe20000000000 */
[----:B------:R-:W-:Y:S01]  /*3f00*/  UMOV UR5, 0x40004040 ;  /* 0x4000404000057882 */ /* 0x000fe20000000000 */
[----:B------:R-:W-:Y:S01]  /*3f10*/  UMOV UR23, 0x40004040 ;  /* 0x4000404000177882 */ /* 0x000fe20000000000 */
[----:B------:R1:W-:Y:S01]  /*3f20*/  UTCHMMA gdesc[UR4], gdesc[UR6], tmem[UR8], tmem[UR76], idesc[UR77], UP2 ;  /* 0x00ff4c06040075ea */ /* 0x0003e20009000008 */
[----:B------:R-:W-:Y:S01]  /*3f30*/  UPLOP3.LUT UP2, UPT, UPT, UPT, UPT, 0x80, 0x8 ;  /* 0x000000000008789c */ /* 0x000fe20003f4f070 */
[----:B------:R-:W-:Y:S01]  /*3f40*/  UMOV UR19, 0x40004040 ;  /* 0x4000404000137882 */ /* 0x000fe20000000000 */
[----:B------:R-:W-:Y:S01]  /*3f50*/  UMOV UR15, 0x40004040 ;  /* 0x40004040000f7882 */ /* 0x000fe20000000000 */
[----:B------:R4:W-:Y:S01]  /*3f60*/  UTCHMMA gdesc[UR18], gdesc[UR22], tmem[UR8], tmem[UR76], idesc[UR77], UPT ;  /* 0x00ff4c16120075ea */ /* 0x0009e2000b800008 */
[----:B------:R-:W-:Y:S01]  /*3f70*/  UMOV UR13, 0x40004040 ;  /* 0x40004040000d7882 */ /* 0x000fe20000000000 */
        /* <DEDUP_REMOVED lines=18> */
[----:B-1----:R-:W-:Y:S01]  /*40a0*/  UIADD3 UR4, UPT, UPT, UR4, 0x606, URZ ;  /* 0x0000060604047890 */ /* 0x002fe2000fffe0ff */
[----:B------:R-:W-:Y:S01]  /*40b0*/  UMOV UR6, 0x0 ;  /* 0x0000000000067882 */ /* 0x000fe20000000000 */
[----:B------:R-:W-:Y:S01]  /*40c0*/  UMOV UR7, 0x4200910 ;  /* 0x0420091000077882 */ /* 0x000fe20000000000 */
[----:B------:R-:W-:Y:S01]  /*40d0*/  UMOV UR31, 0x40004040 ;  /* 0x40004040001f7882 */ /* 0x000fe20000000000 */
[----:B----4-:R-:W-:Y:S01]  /*40e0*/  UMOV UR22, 0x0 ;  /* 0x0000000000167882 */ /* 0x010fe20000000000 */
[----:B------:R-:W-:Y:S01]  /*40f0*/  UMOV UR23, 0x4200910 ;  /* 0x0420091000177882 */ /* 0x000fe20000000000 */
[----:B------:R-:W-:Y:S01]  /*4100*/  R2UR.FILL UR77, R3 ;  /* 0x00000000034d72ca */ /* 0x000fe200004e0000 */
[----:B------:R1:W-:Y:S01]  /*4110*/  UTCHMMA gdesc[UR12], gdesc[UR14], tmem[UR8], tmem[UR22], idesc[UR23], UPT ;  /* 0x00ff160e0c0075ea */ /* 0x0003e2000b800008 */
[----:B------:R-:W-:Y:S01]  /*4120*/  R2UR.FILL UR76, R2 ;  /* 0x00000000024c72ca */ /* 0x000fe200004e0000 */
[----:B------:R-:W-:Y:S01]  /*4130*/  UTCHMMA gdesc[UR64], gdesc[UR66], tmem[UR8], tmem[UR22], idesc[UR23], UPT ;  /* 0x00ff1642400075ea */ /* 0x000fe2000b800008 */
[----:B------:R-:W-:Y:S01]  /*4140*/  UTCHMMA gdesc[UR60], gdesc[UR62], tmem[UR8], tmem[UR22], idesc[UR23], UPT ;  /* 0x00ff163e3c0075ea */ /* 0x000fe2000b800008 */
[----:B------:R-:W-:Y:S01]  /*4150*/  UMOV UR18, 0x0 ;  /* 0x0000000000127882 */ /* 0x000fe20000000000 */
[----:B------:R-:W-:Y:S01]  /*4160*/  UMOV UR19, 0x4200910 ;  /* 0x0420091000137882 */ /* 0x000fe20000000000 */
[----:B------:R-:W-:Y:S01]  /*4170*/  UMOV UR29, 0x40004040 ;  /* 0x40004040001d7882 */ /* 0x000fe20000000000 */
[----:B------:R-:W-:Y:S01]  /*4180*/  UTCHMMA gdesc[UR56], gdesc[UR58], tmem[UR8], tmem[UR18], idesc[UR19], UPT ;  /* 0x00ff123a380075ea */ /* 0x000fe2000b800008 */
[----:B------:R-:W-:Y:S01]  /*4190*/  UTCHMMA gdesc[UR52], gdesc[UR54], tmem[UR8], tmem[UR18], idesc[UR19], UPT ;  /* 0x00ff1236340075ea */ /* 0x000fe2000b800008 */
[----:B------:R-:W-:Y:S01]  /*41a0*/  UTCHMMA gdesc[UR48], gdesc[UR50], tmem[UR8], tmem[UR18], idesc[UR19], UPT ;  /* 0x00ff1232300075ea */ /* 0x000fe2000b800008 */
[----:B------:R-:W-:Y:S01]  /*41b0*/  UTCHMMA gdesc[UR44], gdesc[UR46], tmem[UR8], tmem[UR6], idesc[UR7], UPT ;  /* 0x00ff062e2c0075ea */ /* 0x000fe2000b800008 */
[----:B------:R-:W-:Y:S01]  /*41c0*/  UMOV UR27, 0x40004040 ;  /* 0x40004040001b7882 */ /* 0x000fe20000000000 */
[----:B------:R-:W-:Y:S01]  /*41d0*/  UMOV UR25, 0x40004040 ;  /* 0x4000404000197882 */ /* 0x000fe20000000000 */
[----:B------:R-:W-:Y:S01]  /*41e0*/  UMOV UR21, 0x40004040 ;  /* 0x4000404000157882 */ /* 0x000fe20000000000 */
[----:B------:R-:W-:Y:S01]  /*41f0*/  UMOV UR17, 0x40004040 ;  /* 0x4000404000117882 */ /* 0x000fe20000000000 */
[----:B------:R-:W-:Y:S01]  /*4200*/  UMOV UR11, 0x40004040 ;  /* 0x40004040000b7882 */ /* 0x000fe20000000000 */
[----:B-1----:R-:W-:Y:S01]  /*4210*/  UMOV UR12, 0x0 ;  /* 0x00000000000c7882 */ /* 0x002fe20000000000 */
[----:B------:R-:W-:Y:S01]  /*4220*/  UMOV UR13, 0x4200910 ;  /* 0x04200910000d7882 */ /* 0x000fe20000000000 */
[----:B------:R-:W-:Y:S01]  /*4230*/  UMOV UR14, 0x0 ;  /* 0x00000000000e7882 */ /* 0x000fe20000000000 */
[----:B------:R-:W-:Y:S01]  /*4240*/  UTCHMMA gdesc[UR40], gdesc[UR42], tmem[UR8], tmem[UR12], idesc[UR13], UPT ;  /* 0x00ff0c2a280075ea */ /* 0x000fe2000b800008 */
[----:B------:R-:W-:Y:S01]  /*4250*/  UTCHMMA gdesc[UR36], gdesc[UR38], tmem[UR8], tmem[UR6], idesc[UR7], UPT ;  /* 0x00ff0626240075ea */ /* 0x000fe2000b800008 */
[----:B------:R-:W-:Y:S01]  /*4260*/  UMOV UR15, 0x4200910 ;  /* 0x04200910000f7882 */ /* 0x000fe20000000000 */
[----:B------:R-:W-:Y:S01]  /*4270*/  UTCHMMA gdesc[UR32], gdesc[UR34], tmem[UR8], tmem[UR18], idesc[UR19], UPT ;  /* 0x00ff1222200075ea */ /* 0x000fe2000b800008 */
[----:B------:R-:W-:Y:S01]  /*4280*/  UTCHMMA gdesc[UR28], gdesc[UR30], tmem[UR8], tmem[UR14], idesc[UR15], UPT ;  /* 0x00ff0e1e1c0075ea */ /* 0x000fe2000b800008 */
[----:B------:R-:W-:Y:S01]  /*4290*/  UTCHMMA gdesc[UR24], gdesc[UR26], tmem[UR8], tmem[UR12], idesc[UR13], UPT ;  /* 0x00ff0c1a180075ea */ /* 0x000fe2000b800008 */
[----:B------:R1:W-:Y:S01]  /*42a0*/  UTCHMMA gdesc[UR16], gdesc[UR20], tmem[UR8], tmem[UR6], idesc[UR7], UPT ;  /* 0x00ff0614100075ea */ /* 0x0003e2000b800008 */
[----:B------:R2:W-:Y:S01]  /*42b0*/  UTCHMMA gdesc[UR4], gdesc[UR10], tmem[UR8], tmem[UR76], idesc[UR77], UPT ;  /* 0x00ff4c0a040075ea */ /* 0x0005e2000b800008 */
[----:B------:R2:W-:Y:S01]  /*42c0*/  UTCBAR.MULTICAST [UR70], URZ, UR72 ;  /* 0x000000ff460073e9 */ /* 0x0005e20008000848 */
[----:B-1----:R-:W-:Y:S01]  /*42d0*/  UMOV UR7, UR9 ;  /* 0x0000000900077c82 */ /* 0x002fe20008000000 */
[----:B---3--:R-:W-:Y:S05]  /*42e0*/  BRA.U UP3, `(.L_x_67) ;  /* 0xfffffff903247547 */ /* 0x008fea000b83ffff */
.L_x_64:
[----:B--2---:R-:W-:Y:S02]  /*42f0*/  R2UR UR4, R13 ;  /* 0x000000000d0472ca */ /* 0x004fe400000e0000 */
[----:B------:R-:W-:-:S04]  /*4300*/  ISETP.NE.AND P0, PT, R10, 0x2, PT ;  /* 0x000000020a00780c */ /* 0x000fc80003f05270 */
[----:B-1----:R-:W-:Y:S02]  /*4310*/  SEL R0, RZ, 0x1, P0 ;  /* 0x00000001ff007807 */ /* 0x002fe40000000000 */
[----:B------:R-:W-:Y:S02]  /*4320*/  SEL R10, R10, RZ, P0 ;  /* 0x000000ff0a0a7207 */ /* 0x000fe40000000000 */
[----:B------:R-:W-:-:S03]  /*4330*/  LOP3.LUT R9, R9, R0, RZ, 0x3c, !PT ;  /* 0x0000000009097212 */ /* 0x000fc600078e3cff */
[----:B------:R-:W-:Y:S02]  /*4340*/  UIADD3 UR5, UPT, UPT, UR4, 0x90, URZ ;  /* 0x0000009004057890 */ /* 0x000fe4000fffe0ff */
[----:B------:R-:W-:-:S04]  /*4350*/  UIADD3 UR4, UPT, UPT, UR75, 0x1, URZ ;  /* 0x000000014b047890 */ /* 0x000fc8000fffe0ff */
[----:B------:R-:W-:-:S03]  /*4360*/  UISETP.NE.AND UP0, UPT, UR4, 0x4, UPT ;  /* 0x000000040400788c */ /* 0x000fc6000bf05270 */
[----:B------:R1:W-:Y:S01]  /*4370*/  UTCBAR [UR5], URZ ;  /* 0x000000ff050073e9 */ /* 0x0003e200080000ff */
[----:B------:R-:W-:Y:S02]  /*4380*/  USEL UR6, URZ, 0x1, UP0 ;  /* 0x00000001ff067887 */ /* 0x000fe40008000000 */
[----:B------:R-:W-:-:S04]  /*4390*/  USEL UR75, UR4, URZ, UP0 ;  /* 0x000000ff044b7287 */ /* 0x000fc80008000000 */
[----:B------:R-:W-:Y:S01]  /*43a0*/  LOP3.LUT R11, R11, UR6, RZ, 0x3c, !PT ;  /* 0x000000060b0b7c12 */ /* 0x000fe2000f8e3cff */
[----:B------:R-:W-:Y:S07]  /*43b0*/  @P1 BRA `(.L_x_68) ;  /* 0xfffffff400501947 */ /* 0x000fee000383ffff */
[----:B------:R-:W2:Y:S01]  /*43c0*/  S2UR UR8, SR_CgaCtaId ;  /* 0x00000000000879c3 */ /* 0x000ea20000008800 */
[----:B------:R-:W-:Y:S01]  /*43d0*/  ELECT P0, URZ, PT ;  /* 0x0000000000ff782f */ /* 0x000fe20003800000 */
[----:B------:R-:W-:Y:S01]  /*43e0*/  IMAD.MOV.U32 R0, RZ, RZ, 0x1 ;  /* 0x00000001ff007424 */ /* 0x000fe200078e00ff */
[----:B------:R-:W-:Y:S01]  /*43f0*/  UIADD3 UR71, UPT, UPT, UR71, 0xb0, URZ ;  /* 0x000000b047477890 */ /* 0x000fe2000fffe0ff */
[----:B------:R-:W-:Y:S01]  /*4400*/  SHF.L.U32 R2, R11, 0x1f, RZ ;  /* 0x0000001f0b027819 */ /* 0x000fe200000006ff */
[----:B------:R-:W-:-:S03]  /*4410*/  UMOV UR4, 0x40 ;  /* 0x0000004000047882 */ /* 0x000fc60000000000 */
[----:B------:R-:W-:Y:S01]  /*4420*/  UVIRTCOUNT.DEALLOC.SMPOOL 0x80 ;  /* 0x000000800000784c */ /* 0x000fe20000000000 */
[----:B--2---:R-:W-:Y:S02]  /*4430*/  ULEA UR8, UR8, UR4, 0x18 ;  /* 0x0000000408087291 */ /* 0x004fe4000f8ec0ff */
[----:B------:R-:W-:-:S07]  /*4440*/  ULEA UR4, UR75, UR71, 0x3 ;  /* 0x000000474b047291 */ /* 0x000fce000f8e18ff */
[----:B------:R2:W-:Y:S02]  /*4450*/  @P0 STS.U8 [UR8+0x1c], R0 ;  /* 0x00001c00ff000988 */ /* 0x0005e40008000008 */
[----:B------:R-:W3:Y:S02]  /*4460*/  SYNCS.PHASECHK.TRANS64.TRYWAIT P0, [UR4], R2 ;  /* 0x00000002ff0075a7 */ /* 0x000ee40008001104 */
[----:B--23--:R-:W-:Y:S05]  /*4470*/  @!P0 BRA `(.L_x_69) ;  /* 0x0000005400088947 */ /* 0x00cfea0003800000 */
.L_x_156:
[----:B------:R-:W-:-:S04]  /*4480*/  UIADD3 UR4, UPT, UPT, UR75, 0x1, URZ ;  /* 0x000000014b047890 */ /* 0x000fc8000fffe0ff */
[----:B------:R-:W-:-:S04]  /*4490*/  UISETP.NE.AND UP0, UPT, UR4, 0x4, UPT ;  /* 0x000000040400788c */ /* 0x000fc8000bf05270 */
[----:B------:R-:W-:Y:S02]  /*44a0*/  USEL UR6, URZ, 0x1, UP0 ;  /* 0x00000001ff067887 */ /* 0x000fe40008000000 */
[----:B------:R-:W-:-:S04]  /*44b0*/  USEL UR4, UR4, URZ, UP0 ;  /* 0x000000ff04047287 */ /* 0x000fc80008000000 */
[----:B-1----:R-:W-:Y:S01]  /*44c0*/  ULEA UR5, UR4, UR71, 0x3 ;  /* 0x0000004704057291 */ /* 0x002fe2000f8e18ff */
[----:B--2---:R-:W-:-:S04]  /*44d0*/  LOP3.LUT R2, R11, UR6, RZ, 0x3c, !PT ;  /* 0x000000060b027c12 */ /* 0x004fc8000f8e3cff */
[----:B------:R-:W-:-:S04]  /*44e0*/  SHF.L.U32 R3, R2, 0x1f, RZ ;  /* 0x0000001f02037819 */ /* 0x000fc800000006ff */
[----:B------:R-:W1:Y:S02]  /*44f0*/  SYNCS.PHASECHK.TRANS64.TRYWAIT P0, [UR5], R3 ;  /* 0x00000003ff0075a7 */ /* 0x000e640008001105 */
[----:B-1----:R-:W-:Y:S05]  /*4500*/  @!P0 BRA `(.L_x_70) ;  /* 0x0000005000fc8947 */ /* 0x002fea0003800000 */
.L_x_158:
[----:B------:R-:W-:-:S04]  /*4510*/  UIADD3 UR4, UPT, UPT, UR4, 0x1, URZ ;  /* 0x0000000104047890 */ /* 0x000fc8000fffe0ff */
[----:B------:R-:W-:-:S04]  /*4520*/  UISETP.NE.AND UP0, UPT, UR4, 0x4, UPT ;  /* 0x000000040400788c */ /* 0x000fc8000bf05270 */
[----:B------:R-:W-:Y:S02]  /*4530*/  USEL UR6, URZ, 0x1, UP0 ;  /* 0x00000001ff067887 */ /* 0x000fe40008000000 */
[----:B------:R-:W-:-:S04]  /*4540*/  USEL UR4, UR4, URZ, UP0 ;  /* 0x000000ff04047287 */ /* 0x000fc80008000000 */
[----:B------:R-:W-:Y:S01]  /*4550*/  ULEA UR5, UR4, UR71, 0x3 ;  /* 0x0000004704057291 */ /* 0x000fe2000f8e18ff */
[----:B------:R-:W-:-:S04]  /*4560*/  LOP3.LUT R2, R2, UR6, RZ, 0x3c, !PT ;  /* 0x0000000602027c12 */ /* 0x000fc8000f8e3cff */
[----:B-1----:R-:W-:-:S04]  /*4570*/  SHF.L.U32 R3, R2, 0x1f, RZ ;  /* 0x0000001f02037819 */ /* 0x002fc800000006ff */
[----:B------:R-:W1:Y:S02]  /*4580*/  SYNCS.PHASECHK.TRANS64.TRYWAIT P0, [UR5], R3 ;  /* 0x00000003ff0075a7 */ /* 0x000e640008001105 */
[----:B-1----:R-:W-:Y:S05]  /*4590*/  @!P0 BRA `(.L_x_71) ;  /* 0x0000005000f08947 */ /* 0x002fea0003800000 */
.L_x_160:
[----:B------:R-:W-:-:S04]  /*45a0*/  UIADD3 UR4, UPT, UPT, UR4, 0x1, URZ ;  /* 0x0000000104047890 */ /* 0x000fc8000fffe0ff */
[----:B------:R-:W-:-:S04]  /*45b0*/  UISETP.NE.AND UP0, UPT, UR4, 0x4, UPT ;  /* 0x000000040400788c */ /* 0x000fc8000bf05270 */
[----:B------:R-:W-:Y:S02]  /*45c0*/  USEL UR5, URZ, 0x1, UP0 ;  /* 0x00000001ff057887 */ /* 0x000fe40008000000 */
[----:B------:R-:W-:-:S04]  /*45d0*/  USEL UR4, UR4, URZ, UP0 ;  /* 0x000000ff04047287 */ /* 0x000fc80008000000 */
[----:B------:R-:W-:Y:S01]  /*45e0*/  ULEA UR4, UR4, UR71, 0x3 ;  /* 0x0000004704047291 */ /* 0x000fe2000f8e18ff */
[----:B------:R-:W-:-:S04]  /*45f0*/  LOP3.LUT R2, R2, UR5, RZ, 0x3c, !PT ;  /* 0x0000000502027c12 */ /* 0x000fc8000f8e3cff */
[----:B------:R-:W-:-:S04]  /*4600*/  SHF.L.U32 R2, R2, 0x1f, RZ ;  /* 0x0000001f02027819 */ /* 0x000fc800000006ff */
[----:B------:R-:W2:Y:S02]  /*4610*/  SYNCS.PHASECHK.TRANS64.TRYWAIT P0, [UR4], R2 ;  /* 0x00000002ff0075a7 */ /* 0x000ea40008001104 */
[----:B--2---:R-:W-:Y:S05]  /*4620*/  @!P0 BRA `(.L_x_72) ;  /* 0x0000005000e48947 */ /* 0x004fea0003800000 */
.L_x_162:
[----:B------:R-:W-:Y:S01]  /*4630*/  NOP ;  /* 0x0000000000007918 */ /* 0x000fe20000000000 */
[----:B-1----:R-:W1:Y:S01]  /*4640*/  LDS R0, [UR8+0x14] ;  /* 0x00001408ff007984 */ /* 0x002e620008000800 */
[----:B------:R-:W-:Y:S01]  /*4650*/  R2UR UR4, R15 ;  /* 0x000000000f0472ca */ /* 0x000fe200000e0000 */
[----:B------:R-:W-:Y:S01]  /*4660*/  UMOV UR5, 0xffff ;  /* 0x0000ffff00057882 */ /* 0x000fe20000000000 */
[----:B------:R-:W-:-:S11]  /*4670*/  UMOV UR6, 0x1 ;  /* 0x0000000100067882 */ /* 0x000fd60000000000 */
[----:B------:R-:W-:-:S04]  /*4680*/  ULOP3.LUT UR4, UR4, 0xffff, URZ, 0xc0, !UPT ;  /* 0x0000ffff04047892 */ /* 0x000fc8000f8ec0ff */
[----:B------:R-:W-:-:S04]  /*4690*/  USHF.R.U32.HI UR4, URZ, 0x5, UR4 ;  /* 0x00000005ff047899 */ /* 0x000fc80008011604 */
[----:B------:R-:W-:Y:S02]  /*46a0*/  USHF.L.U32 UR5, UR5, UR4, URZ ;  /* 0x0000000405057299 */ /* 0x000fe400080006ff */
[----:B------:R-:W-:-:S04]  /*46b0*/  USHF.L.U32 UR4, UR6, UR4, URZ ;  /* 0x0000000406047299 */ /* 0x000fc800080006ff */
[----:B-1----:R-:W-:-:S04]  /*46c0*/  LOP3.LUT R0, R0, UR5, RZ, 0xc0, !PT ;  /* 0x0000000500007c12 */ /* 0x002fc8000f8ec0ff */
[----:B------:R-:W-:-:S13]  /*46d0*/  ISETP.NE.AND P0, PT, R0, UR5, PT ;  /* 0x0000000500007c0c */ /* 0x000fda000bf05270 */
[----:B------:R-:W-:Y:S05]  /*46e0*/  @P0 BRA `(.L_x_73) ;  /* 0x0000000000580947 */ /* 0x000fea0003800000 */
[----:B------:R-:W1:Y:S02]  /*46f0*/  LDS R0, [UR8+0x18] ;  /* 0x00001808ff007984 */ /* 0x000e640008000800 */
[----:B-1----:R-:W-:-:S04]  /*4700*/  LOP3.LUT R0, R0, UR4, RZ, 0xc0, !PT ;  /* 0x0000000400007c12 */ /* 0x002fc8000f8ec0ff */
[----:B------:R-:W-:-:S13]  /*4710*/  ISETP.NE.AND P0, PT, R0, UR4, PT ;  /* 0x0000000400007c0c */ /* 0x000fda000bf05270 */
[----:B------:R-:W-:Y:S05]  /*4720*/  @P0 BRA `(.L_x_74) ;  /* 0x00000000003c0947 */ /* 0x000fea0003800000 */
[----:B------:R-:W1:Y:S01]  /*4730*/  S2R R2, SR_LANEID ;  /* 0x0000000000027919 */ /* 0x000e620000000000 */
[----:B------:R-:W-:-:S06]  /*4740*/  ULOP3.LUT UR5, URZ, UR5, URZ, 0x33, !UPT ;  /* 0x00000005ff057292 */ /* 0x000fcc000f8e33ff */
[----:B------:R-:W-:-:S04]  /*4750*/  IMAD.U32 R0, RZ, RZ, UR5 ;  /* 0x00000005ff007e24 */ /* 0x000fc8000f8e00ff */
[----:B------:R2:W3:Y:S02]  /*4760*/  REDUX UR7, R0 ;  /* 0x00000000000773c4 */ /* 0x0004e40000000000 */
[----:B------:R4:W-:Y:S01]  /*4770*/  UTCATOMSWS.AND URZ, UR5 ;  /* 0x0000000500ff79e3 */ /* 0x0009e20008000000 */
[----:B--2---:R-:W-:Y:S01]  /*4780*/  LOP3.LUT R0, RZ, UR4, RZ, 0x33, !PT ;  /* 0x00000004ff007c12 */ /* 0x004fe2000f8e33ff */
[----:B------:R-:W-:Y:S02]  /*4790*/  VOTEU.ANY UR4, UPT, PT ;  /* 0x0000000000047886 */ /* 0x000fe400038e0100 */
[----:B------:R-:W-:Y:S02]  /*47a0*/  UFLO.U32 UR4, UR4 ;  /* 0x00000004000472bd */ /* 0x000fe400080e0000 */
[----:B------:R-:W2:Y:S04]  /*47b0*/  REDUX UR6, R0 ;  /* 0x00000000000673c4 */ /* 0x000ea80000000000 */
[----:B-1----:R-:W-:-:S02]  /*47c0*/  ISETP.EQ.U32.AND P0, PT, R2, UR4, PT ;  /* 0x0000000402007c0c */ /* 0x002fc4000bf02070 */
[----:B---3--:R-:W-:-:S11]  /*47d0*/  MOV R2, UR7 ;  /* 0x0000000700027c02 */ /* 0x008fd60008000f00 */
[----:B------:R4:W-:Y:S01]  /*47e0*/  @P0 ATOMS.AND RZ, [UR8+0x14], R2 ;  /* 0x00001402ffff098c */ /* 0x0009e2000a800008 */
[----:B--2---:R-:W-:-:S05]  /*47f0*/  IMAD.U32 R0, RZ, RZ, UR6 ;  /* 0x00000006ff007e24 */ /* 0x004fca000f8e00ff */
[----:B------:R4:W-:Y:S01]  /*4800*/  @P0 ATOMS.AND RZ, [UR8+0x18], R0 ;  /* 0x00001800ffff098c */ /* 0x0009e2000a800008 */
[----:B------:R-:W-:Y:S05]  /*4810*/  BRA `(.L_x_75) ;  /* 0x0000000000147947 */ /* 0x000fea0003800000 */
.L_x_74:
[----:B------:R-:W-:Y:S02]  /*4820*/  MOV R2, 0x4840 ;  /* 0x0000484000027802 */ /* 0x000fe40000000f00 */
[----:B-----5:R-:W-:Y:S05]  /*4830*/  CALL.REL.NOINC `($__internal_0_$__cuda_sm10x_tcgen05_guardrail_trap_col_being_dealloced_not_returned_by_alloc) ;  /* 0x0000005400c87944 */ /* 0x020fea0003c00000 */
[----:B------:R-:W-:Y:S05]  /*4840*/  BRA `(.L_x_75) ;  /* 0x0000000000087947 */ /* 0x000fea0003800000 */
.L_x_73:
[----:B------:R-:W-:Y:S02]  /*4850*/  MOV R2, 0x4870 ;  /* 0x0000487000027802 */ /* 0x000fe40000000f00 */
[----:B-----5:R-:W-:Y:S05]  /*4860*/  CALL.REL.NOINC `($__internal_2_$__cuda_sm10x_tcgen05_guardrail_trap_unallocated_columns_being_dealloced) ;  /* 0x0000005400d47944 */ /* 0x020fea0003c00000 */
.L_x_75:
[----:B------:R-:W-:Y:S01]  /*4870*/  NOP ;  /* 0x0000000000007918 */ /* 0x000fe20000000000 */
[----:B----4-:R-:W-:Y:S05]  /*4880*/  EXIT ;  /* 0x000000000000794d */ /* 0x010fea0003800000 */
.L_x_57:
[----:B------:R-:W-:-:S09]  /*4890*/  UISETP.NE.OR UP0, UPT, UR17, 0x3, !UP4 ;  /* 0x000000031100788c */ /* 0x000fd2000e705670 */
[----:B------:R-:W-:Y:S05]  /*48a0*/  BRA.U UP0, `(.L_x_76) ;  /* 0x00000011005c7547 */ /* 0x000fea000b800000 */
[----:B------:R-:W2:Y:S01]  /*48b0*/  LDCU UR31, c[0x0][0x370] ;  /* 0x00006e00ff1f77ac */ /* 0x000ea20008000800 */
[----:B------:R-:W3:Y:S01]  /*48c0*/  LDC.64 R16, c[0x0][0x348] ;  /* 0x0000d200ff107b82 */ /* 0x000ee20000000a00 */
[----:B------:R-:W-:Y:S02]  /*48d0*/  HFMA2 R13, -RZ, RZ, 0, 0 ;  /* 0x00000000ff0d7431 */ /* 0x000fe400000001ff */
[----:B------:R-:W-:Y:S01]  /*48e0*/  IMAD.MOV.U32 R15, RZ, RZ, 0x1 ;  /* 0x00000001ff0f7424 */ /* 0x000fe200078e00ff */
[----:B------:R-:W2:Y:S01]  /*48f0*/  LDCU.128 UR40, c[0x0][0xb10] ;  /* 0x00016200ff2877ac */ /* 0x000ea20008000c00 */
[----:B------:R-:W-:Y:S01]  /*4900*/  IMAD.MOV.U32 R14, RZ, RZ, RZ ;  /* 0x000000ffff0e7224 */ /* 0x000fe200078e00ff */
[----:B------:R-:W-:Y:S01]  /*4910*/  MOV R7, 0x2000 ;  /* 0x0000200000077802 */ /* 0x000fe20000000f00 */
[----:B------:R-:W4:Y:S01]  /*4920*/  LDCU UR30, c[0x0][0x374] ;  /* 0x00006e80ff1e77ac */ /* 0x000f220008000800 */
[----:B------:R-:W1:Y:S01]  /*4930*/  LDC.64 R2, c[0x0][0x888] ;  /* 0x00022200ff027b82 */ /* 0x000e620000000a00 */
[----:B------:R-:W4:Y:S01]  /*4940*/  LDCU UR15, c[0x0][0xb0c] ;  /* 0x00016180ff0f77ac */ /* 0x000f220008000800 */
[----:B------:R-:W3:Y:S06]  /*4950*/  LDCU UR45, c[0x0][0xb20] ;  /* 0x00016400ff2d77ac */ /* 0x000eec0008000800 */
[----:B------:R-:W1:Y:S01]  /*4960*/  LDC.64 R4, c[0x0][0x890] ;  /* 0x00022400ff047b82 */ /* 0x000e620000000a00 */
[----:B------:R-:W3:Y:S01]  /*4970*/  LDCU UR4, c[0x0][0xb30] ;  /* 0x00016600ff0477ac */ /* 0x000ee20008000800 */
[----:B------:R-:W-:Y:S01]  /*4980*/  UMOV UR21, 0x400 ;  /* 0x0000040000157882 */ /* 0x000fe20000000000 */
[----:B--2---:R-:W-:-:S02]  /*4990*/  UIMAD.WIDE.U32 UR6, UR31, UR40, URZ ;  /* 0x000000281f0672a5 */ /* 0x004fc4000f8e00ff */
[----:B----4-:R-:W-:Y:S02]  /*49a0*/  UIMAD.WIDE.U32 UR8, UR30, UR43, URZ ;  /* 0x0000002b1e0872a5 */ /* 0x010fe4000f8e00ff */
[----:B------:R-:W-:Y:S02]  /*49b0*/  ULEA UR21, UR63, UR21, 0x18 ;  /* 0x000000153f157291 */ /* 0x000fe4000f8ec0ff */
[----:B------:R-:W-:Y:S02]  /*49c0*/  UPLOP3.LUT UP3, UPT, UPT, UPT, UPT, 0x40, 0x4 ;  /* 0x000000000004789c */ /* 0x000fe40003f6e870 */
[----:B------:R-:W-:Y:S01]  /*49d0*/  UIADD3 UR37, UPT, UPT, UR21, 0x38, URZ ;  /* 0x0000003815257890 */ /* 0x000fe2000fffe0ff */
[----:B------:R-:W-:Y:S01]  /*49e0*/  UMOV UR6, UR7 ;  /* 0x0000000700067c82 */ /* 0x000fe20008000000 */
[----:B------:R-:W-:Y:S01]  /*49f0*/  UMOV UR38, UR9 ;  /* 0x0000000900267c82 */ /* 0x000fe20008000000 */
[----:B------:R-:W-:Y:S02]  /*4a00*/  UISETP.GE.AND UP0, UPT, UR39, 0x1, UPT ;  /* 0x000000012700788c */ /* 0x000fe4000bf06270 */
[----:B------:R-:W-:Y:S01]  /*4a10*/  UISETP.NE.AND UP4, UPT, UR39, 0x1, UPT ;  /* 0x000000012700788c */ /* 0x000fe2000bf85270 */
[----:B------:R-:W2:Y:S01]  /*4a20*/  LDCU.64 UR22, c[0x0][0xb28] ;  /* 0x00016500ff1677ac */ /* 0x000ea20008000a00 */
[----:B------:R-:W-:-:S02]  /*4a30*/  UISETP.NE.AND UP6, UPT, UR15, 0x1, UPT ;  /* 0x000000010f00788c */ /* 0x000fc4000bfc5270 */
[----:B------:R-:W-:Y:S02]  /*4a40*/  UISETP.NE.AND UP5, UPT, UR42, 0x1, UPT ;  /* 0x000000012a00788c */ /* 0x000fe4000bfa5270 */
[----:B------:R-:W-:Y:S02]  /*4a50*/  UIADD3 UR33, UPT, UPT, UR21, 0x20, URZ ;  /* 0x0000002015217890 */ /* 0x000fe4000fffe0ff */
[----:B------:R-:W-:Y:S02]  /*4a60*/  UIADD3 UR25, UPT, UPT, UR21, 0x28, URZ ;  /* 0x0000002815197890 */ /* 0x000fe4000fffe0ff */
[----:B------:R-:W-:Y:S02]  /*4a70*/  UIADD3 UR17, UPT, UPT, UR21, 0x30, URZ ;  /* 0x0000003015117890 */ /* 0x000fe4000fffe0ff */
[----:B------:R-:W-:Y:S02]  /*4a80*/  UPRMT UR37, UR63, 0x654, UR37 ;  /* 0x000006543f257896 */ /* 0x000fe40008000025 */
[----:B------:R-:W-:-:S02]  /*4a90*/  USHF.R.U32.HI UR44, URZ, UR41, UR6 ;  /* 0x00000029ff2c7299 */ /* 0x000fc40008011606 */
[----:B---3--:R-:W-:Y:S02]  /*4aa0*/  USHF.R.U32.HI UR38, URZ, UR45, UR38 ;  /* 0x0000002dff267299 */ /* 0x008fe40008011626 */
[----:B------:R-:W-:-:S11]  /*4ab0*/  UISETP.NE.AND UP2, UPT, UR4, 0x1, UPT ;  /* 0x000000010400788c */ /* 0x000fd6000bf45270 */
.L_x_87:
[C---:B------:R-:W-:Y:S02]  /*4ac0*/  LEA R12, R14.reuse, UR21, 0x3 ;  /* 0x000000150e0c7c11 */ /* 0x040fe4000f8e18ff */
[----:B------:R-:W-:Y:S02]  /*4ad0*/  SHF.L.U32 R0, R13, 0x1f, RZ ;  /* 0x0000001f0d007819 */ /* 0x000fe400000006ff */
[----:B------:R-:W-:Y:S02]  /*4ae0*/  LEA R8, R14, UR21, 0x4 ;  /* 0x000000150e087c11 */ /* 0x000fe4000f8e20ff */
[----:B---3--:R-:W3:Y:S02]  /*4af0*/  SYNCS.PHASECHK.TRANS64.TRYWAIT P0, [R12+URZ+0x70], R0 ;  /* 0x000070000c0075a7 */ /* 0x008ee400080011ff */
[----:B---3--:R-:W-:Y:S05]  /*4b00*/  @!P0 BRA `(.L_x_77) ;  /* 0x0000004c00c48947 */ /* 0x008fea0003800000 */
.L_x_163:
        /* <DEDUP_REMOVED lines=8> */
[----:B----4-:R-:W-:Y:S11]  /*4b90*/  LOP3.LUT P0, RZ, R10, 0x1, RZ, 0xc0, !PT ;  /* 0x000000010aff7812 */ /* 0x010ff6000780c0ff */
[----:B------:R-:W-:Y:S02]  /*4ba0*/  @!UPT UIADD3 URZ, UPT, UPT, URZ, URZ, URZ ;  /* 0x000000fffffff290 */ /* 0x000fe4000fffe0ff */
[----:B-1----:R-:W-:Y:S01]  /*4bb0*/  VOTEU.ANY UP1, P0 ;  /* 0x0000000000ff7886 */ /* 0x002fe20000020100 */
[----:B------:R-:W-:Y:S11]  /*4bc0*/  PLOP3.LUT P0, PT, PT, PT, UP1, 0x80, 0x8 ;  /* 0x000000000008781c */ /* 0x000ff60003f0f018 */
[----:B------:R-:W-:Y:S02]  /*4bd0*/  @!UPT UIADD3 URZ, UPT, UPT, URZ, URZ, URZ ;  /* 0x000000fffffff290 */ /* 0x000fe4000fffe0ff */
[----:B---3--:R-:W-:Y:S02]  /*4be0*/  @P0 SHF.R.U32.HI R0, RZ, 0x10, R9 ;  /* 0x00000010ff000819 */ /* 0x008fe40000011609 */
[----:B------:R-:W-:Y:S02]  /*4bf0*/  @P0 MOV R6, R8 ;  /* 0x0000000800060202 */ /* 0x000fe40000000f00 */
[----:B------:R-:W-:Y:S01]  /*4c00*/  @P0 R2UR UR4, R0 ;  /* 0x00000000000402ca */ /* 0x000fe200000e0000 */
[----:B------:R-:W-:Y:S01]  /*4c10*/  VIADD R0, R12, 0x80 ;  /* 0x000000800c007836 */ /* 0x000fe20000000000 */
[----:B------:R-:W-:Y:S02]  /*4c20*/  @P0 LOP3.LUT R8, R9, 0xffff, RZ, 0xc0, !PT ;  /* 0x0000ffff09080812 */ /* 0x000fe400078ec0ff */
[----:B------:R-:W-:Y:S02]  /*4c30*/  @P0 R2UR UR6, R6 ;  /* 0x00000000060602ca */ /* 0x000fe400000e0000 */
[----:B------:R-:W-:Y:S02]  /*4c40*/  PRMT R0, RZ, 0x654, R0 ;  /* 0x00000654ff007816 */ /* 0x000fe40000000000 */
[----:B------:R-:W-:Y:S02]  /*4c50*/  @P0 R2UR UR5, R8 ;  /* 0x00000000080502ca */ /* 0x000fe400000e0000 */
[----:B------:R1:W-:Y:S03]  /*4c60*/  SYNCS.ARRIVE.TRANS64.RED.A1T0 RZ, [R0+URZ], RZ ;  /* 0x000000ff00ff79a7 */ /* 0x0003e600081004ff */
[----:B------:R-:W-:Y:S04]  /*4c70*/  @UP1 UMOV UR29, UR4 ;  /* 0x00000004001d1c82 */ /* 0x000fe80008000000 */
[----:B------:R-:W-:Y:S04]  /*4c80*/  @UP1 UMOV UR14, UR6 ;  /* 0x00000006000e1c82 */ /* 0x000fe80008000000 */
[----:B------:R-:W-:Y:S01]  /*4c90*/  @UP1 UMOV UR13, UR5 ;  /* 0x00000005000d1c82 */ /* 0x000fe20008000000 */
[----:B------:R-:W-:Y:S05]  /*4ca0*/  BRA.U !UP0, `(.L_x_78) ;  /* 0x0000000108a47547 */ /* 0x000fea000b800000 */
[----:B------:R-:W-:Y:S02]  /*4cb0*/  UIMAD.WIDE.U32 UR18, UR13, UR43, URZ ;  /* 0x0000002b0d1272a5 */ /* 0x000fe4000f8e00ff */
[----:B------:R-:W-:Y:S02]  /*4cc0*/  UIMAD.WIDE.U32 UR26, UR14, UR40, URZ ;  /* 0x000000280e1a72a5 */ /* 0x000fe4000f8e00ff */
[----:B------:R-:W-:Y:S02]  /*4cd0*/  USEL UR4, UR30, UR38, !UP5 ;  /* 0x000000261e047287 */ /* 0x000fe4000e800000 */
[----:B------:R-:W-:Y:S02]  /*4ce0*/  USEL UR7, UR31, UR44, !UP6 ;  /* 0x0000002c1f077287 */ /* 0x000fe4000f000000 */
[----:B--2---:R-:W-:Y:S02]  /*4cf0*/  UIMAD.WIDE.U32 UR8, UR4, UR22, URZ ;  /* 0x00000016040872a5 */ /* 0x004fe4000f8e00ff */
[----:B------:R-:W-:Y:S01]  /*4d00*/  UIMAD.WIDE.U32 UR10, UR7, UR22, URZ ;  /* 0x00000016070a72a5 */ /* 0x000fe2000f8e00ff */
[----:B------:R-:W-:Y:S02]  /*4d10*/  UMOV UR5, UR19 ;  /* 0x0000001300057c82 */ /* 0x000fe40008000000 */
[----:B------:R-:W-:Y:S03]  /*4d20*/  USHF.R.U32.HI UR6, URZ, UR45, UR5 ;  /* 0x0000002dff067299 */ /* 0x000fe60008011605 */
[----:B------:R-:W-:Y:S01]  /*4d30*/  UMOV UR5, UR27 ;  /* 0x0000001b00057c82 */ /* 0x000fe20008000000 */
[----:B------:R-:W-:Y:S02]  /*4d40*/  USEL UR6, UR13, UR6, !UP5 ;  /* 0x000000060d067287 */ /* 0x000fe4000e800000 */
[----:B------:R-:W-:Y:S03]  /*4d50*/  USHF.R.U32.HI UR12, URZ, UR41, UR5 ;  /* 0x00000029ff0c7299 */ /* 0x000fe60008011605 */
[----:B------:R-:W-:Y:S02]  /*4d60*/  UMOV UR5, UR9 ;  /* 0x0000000900057c82 */ /* 0x000fe40008000000 */
[----:B------:R-:W-:Y:S03]  /*4d70*/  @UP4 USHF.R.U32.HI UR4, URZ, UR23, UR5 ;  /* 0x00000017ff044299 */ /* 0x000fe60008011605 */
[----:B------:R-:W-:Y:S01]  /*4d80*/  UMOV UR5, UR11 ;  /* 0x0000000b00057c82 */ /* 0x000fe20008000000 */
[----:B------:R-:W-:Y:S02]  /*4d90*/  UIMAD UR4, UR39, UR4, URZ ;  /* 0x00000004270472a4 */ /* 0x000fe4000f8e02ff */
[----:B------:R-:W-:Y:S02]  /*4da0*/  @UP4 USHF.R.U32.HI UR7, URZ, UR23, UR5 ;  /* 0x00000017ff074299 */ /* 0x000fe40008011605 */
[----:B------:R-:W-:Y:S02]  /*4db0*/  UIMAD.WIDE.U32 UR10, UR6, UR22, URZ ;  /* 0x00000016060a72a5 */ /* 0x000fe4000f8e00ff */
[----:B------:R-:W-:Y:S02]  /*4dc0*/  USEL UR5, UR14, UR12, !UP6 ;  /* 0x0000000c0e057287 */ /* 0x000fe4000f000000 */
[----:B------:R-:W-:Y:S02]  /*4dd0*/  UIMAD UR8, UR39, UR7, URZ ;  /* 0x00000007270872a4 */ /* 0x000fe4000f8e02ff */
[----:B------:R-:W-:Y:S03]  /*4de0*/  UISETP.GE.AND UP0, UPT, UR6, UR4, UPT ;  /* 0x000000040600728c */ /* 0x000fe6000bf06270 */
[----:B------:R-:W-:Y:S01]  /*4df0*/  UMOV UR4, UR11 ;  /* 0x0000000b00047c82 */ /* 0x000fe20008000000 */
[----:B------:R-:W-:Y:S02]  /*4e00*/  UISETP.GE.OR UP0, UPT, UR5, UR8, UP0 ;  /* 0x000000080500728c */ /* 0x000fe40008706670 */
[----:B------:R-:W-:Y:S02]  /*4e10*/  USHF.R.U32.HI UR4, URZ, UR23, UR4 ;  /* 0x00000017ff047299 */ /* 0x000fe40008011604 */
[----:B------:R-:W-:Y:S02]  /*4e20*/  UIMAD.WIDE.U32 UR8, UR5, UR22, URZ ;  /* 0x00000016050872a5 */ /* 0x000fe4000f8e00ff */
[----:B------:R-:W-:Y:S04]  /*4e30*/  USEL UR10, UR6, UR4, !UP4 ;  /* 0x00000004060a7287 */ /* 0x000fe8000e000000 */
[----:B------:R-:W-:Y:S01]  /*4e40*/  UIADD3 UR11, UPT, UPT, -UR10, URZ, URZ ;  /* 0x000000ff0a0b7290 */ /* 0x000fe2000fffe1ff */
[----:B------:R-:W-:Y:S02]  /*4e50*/  @!UP0 UMOV UR4, UR9 ;  /* 0x0000000900048c82 */ /* 0x000fe40008000000 */
[----:B------:R-:W-:Y:S02]  /*4e60*/  @!UP0 USHF.R.U32.HI UR4, URZ, UR23, UR4 ;  /* 0x00000017ff048299 */ /* 0x000fe40008011604 */
[----:B------:R-:W-:Y:S02]  /*4e70*/  UIMAD UR8, UR39, UR11, UR6 ;  /* 0x0000000b270872a4 */ /* 0x000fe4000f8e0206 */
[----:B------:R-:W-:Y:S04]  /*4e80*/  @!UP0 USEL UR4, UR5, UR4, !UP4 ;  /* 0x0000000405048287 */ /* 0x000fe8000e000000 */
[----:B------:R-:W-:Y:S02]  /*4e90*/  @!UP0 UIMAD UR8, UR7, UR8, UR4 ;  /* 0x00000008070882a4 */ /* 0x000fe4000f8e0204 */
[----:B------:R-:W-:Y:S02]  /*4ea0*/  @!UP0 UIADD3 UR9, UPT, UPT, UR10, -UR4, URZ ;  /* 0x800000040a098290 */ /* 0x000fe4000fffe0ff */
[----:B------:R-:W-:Y:S02]  /*4eb0*/  UIADD3 UR4, UPT, UPT, -UR5, URZ, URZ ;  /* 0x000000ff05047290 */ /* 0x000fe4000fffe1ff */
[----:B------:R-:W-:Y:S02]  /*4ec0*/  UIADD3 UR7, UPT, UPT, -UR6, URZ, URZ ;  /* 0x000000ff06077290 */ /* 0x000fe4000fffe1ff */
[----:B------:R-:W-:Y:S02]  /*4ed0*/  @!UP0 UIMAD UR6, UR9, UR39, UR5 ;  /* 0x00000027090682a4 */ /* 0x000fe4000f8e0205 */
[----:B------:R-:W-:Y:S02]  /*4ee0*/  UIMAD UR14, UR15, UR4, UR14 ;  /* 0x000000040f0e72a4 */ /* 0x000fe4000f8e020e */
[----:B------:R-:W-:Y:S01]  /*4ef0*/  UIMAD UR13, UR42, UR7, UR13 ;  /* 0x000000072a0d72a4 */ /* 0x000fe2000f8e020d */
[----:B------:R-:W-:Y:S02]  /*4f00*/  @!UP0 UMOV UR5, UR8 ;  /* 0x0000000800058c82 */ /* 0x000fe40008000000 */
[----:B------:R-:W-:Y:S02]  /*4f10*/  UIMAD UR14, UR5, UR15, UR14 ;  /* 0x0000000f050e72a4 */ /* 0x000fe4000f8e020e */
[----:B------:R-:W-:Y:S11]  /*4f20*/  UIMAD UR13, UR6, UR42, UR13 ;  /* 0x0000002a060d72a4 */ /* 0x000ff6000f8e020d */
[----:B------:R-:W-:Y:S01]  /*4f30*/  @!UPT UIADD3 URZ, UPT, UPT, URZ, URZ, URZ ;  /* 0x000000fffffff290 */ /* 0x000fe2000fffe0ff */
.L_x_78:
[----:B------:R-:W3:Y:S01]  /*4f40*/  @!UP2 LDCU.128 UR8, c[0x0][0xb10] ;  /* 0x00016200ff08a7ac */ /* 0x000ee20008000c00 */
[C---:B------:R-:W-:Y:S02]  /*4f50*/  ISETP.NE.U32.AND P1, PT, R4.reuse, RZ, PT ;  /* 0x000000ff0400720c */ /* 0x040fe40003f25070 */
[----:B------:R-:W-:Y:S02]  /*4f60*/  ISETP.NE.U32.AND P0, PT, R4, RZ, PT ;  /* 0x000000ff0400720c */ /* 0x000fe40003f05070 */
[C---:B------:R-:W-:Y:S02]  /*4f70*/  ISETP.NE.AND.EX P1, PT, R5.reuse, RZ, PT, P1 ;  /* 0x000000ff0500720c */ /* 0x040fe40003f25310 */
[----:B------:R-:W-:Y:S01]  /*4f80*/  ISETP.NE.AND.EX P0, PT, R5, RZ, PT, P0 ;  /* 0x000000ff0500720c */ /* 0x000fe20003f05300 */
[----:B------:R-:W4:Y:S01]  /*4f90*/  @!UP2 LDCU UR5, c[0x0][0xb0c] ;  /* 0x00016180ff05a7ac */ /* 0x000f220008000800 */
[----:B------:R-:W-:Y:S01]  /*4fa0*/  SHF.L.U32 R9, R15, 0x1f, RZ ;  /* 0x0000001f0f097819 */ /* 0x000fe200000006ff */
[----:B------:R-:W-:Y:S02]  /*4fb0*/  USHF.L.U32 UR35, UR16, 0x6, URZ ;  /* 0x0000000610237899 */ /* 0x000fe400080006ff */
[----:B------:R-:W-:Y:S02]  /*4fc0*/  USHF.L.U32 UR34, UR20, 0x7, URZ ;  /* 0x0000000714227899 */ /* 0x000fe400080006ff */
[----:B---3--:R-:W-:Y:S07]  /*4fd0*/  UIMAD.WIDE.U32 UR6, UR14, UR8, URZ ;  /* 0x000000080e0672a5 */ /* 0x008fee000f8e00ff */
[----:B------:R-:W-:Y:S01]  /*4fe0*/  @!UP2 UMOV UR4, UR7 ;  /* 0x000000070004ac82 */ /* 0x000fe20008000000 */
[----:B----4-:R-:W-:Y:S02]  /*4ff0*/  @!UP2 UISETP.NE.AND UP0, UPT, UR5, 0x1, UPT ;  /* 0x000000010500a88c */ /* 0x010fe4000bf05270 */
[----:B------:R-:W-:Y:S02]  /*5000*/  @!UP2 USHF.R.U32.HI UR4, URZ, UR9, UR4 ;  /* 0x00000009ff04a299 */ /* 0x000fe40008011604 */
[----:B------:R-:W-:Y:S02]  /*5010*/  UIMAD.WIDE.U32 UR6, UR13, UR11, URZ ;  /* 0x0000000b0d0672a5 */ /* 0x000fe4000f8e00ff */
[----:B------:R-:W-:Y:S02]  /*5020*/  @!UP2 USEL UR8, UR14, UR4, !UP0 ;  /* 0x000000040e08a287 */ /* 0x000fe4000c000000 */
[----:B------:R-:W-:Y:S03]  /*5030*/  @!UP2 UISETP.NE.AND UP0, UPT, UR10, 0x1, UPT ;  /* 0x000000010a00a88c */ /* 0x000fe6000bf05270 */
[----:B------:R-:W-:Y:S02]  /*5040*/  @!UP2 UMOV UR6, UR7 ;  /* 0x000000070006ac82 */ /* 0x000fe40008000000 */
[----:B------:R-:W3:Y:S02]  /*5050*/  @!UP2 LDCU UR4, c[0x0][0xb20] ;  /* 0x00016400ff04a7ac */ /* 0x000ee40008000800 */
[----:B---3--:R-:W-:Y:S04]  /*5060*/  @!UP2 USHF.R.U32.HI UR6, URZ, UR4, UR6 ;  /* 0x00000004ff06a299 */ /* 0x008fe80008011606 */
[----:B------:R-:W-:Y:S04]  /*5070*/  @!UP2 USEL UR6, UR13, UR6, !UP0 ;  /* 0x000000060d06a287 */ /* 0x000fe8000c000000 */
[----:B------:R-:W-:Y:S02]  /*5080*/  @!UP2 UIADD3 UR4, UPT, UPT, -UR8, UR6, URZ ;  /* 0x000000060804a290 */ /* 0x000fe4000fffe1ff */
[----:B------:R-:W-:Y:S02]  /*5090*/  @!UP2 UIADD3 UR6, UPT, UPT, UR8, -UR6, URZ ;  /* 0x800000060806a290 */ /* 0x000fe4000fffe0ff */
[----:B------:R-:W-:Y:S02]  /*50a0*/  @!UP2 UIMAD UR14, UR4, UR5, UR14 ;  /* 0x00000005040ea2a4 */ /* 0x000fe4000f8e020e */
[----:B------:R-:W-:Y:S01]  /*50b0*/  @!UP2 UIMAD UR13, UR6, UR10, UR13 ;  /* 0x0000000a060da2a4 */ /* 0x000fe2000f8e020d */
[----:B------:R-:W-:Y:S11]  /*50c0*/  BRA.U UP3, `(.L_x_79) ;  /* 0x0000000103107547 */ /* 0x000ff6000b800000 */
[----:B------:R-:W-:Y:S04]  /*50d0*/  MOV R6, UR53 ;  /* 0x0000003500067c02 */ /* 0x000fe80008000f00 */
[----:B------:R-:W-:Y:S04]  /*50e0*/  SHF.L.U32 R6, R6, 0x1f, RZ ;  /* 0x0000001f06067819 */ /* 0x000fe800000006ff */
[----:B------:R-:W3:Y:S02]  /*50f0*/  SYNCS.PHASECHK.TRANS64.TRYWAIT P2, [UR21+0x68], R6 ;  /* 0x00006806ff0075a7 */ /* 0x000ee40008041115 */
[----:B---3--:R-:W-:Y:S05]  /*5100*/  @!P2 BRA `(.L_x_80) ;  /* 0x000000480058a947 */ /* 0x008fea0003800000 */
.L_x_79:
[----:B------:R-:W-:Y:S05]  /*5110*/  @!P1 BRA `(.L_x_81) ;  /* 0x0000000000309947 */ /* 0x000fea0003800000 */
[----:B------:R-:W-:Y:S01]  /*5120*/  ISETP.NE.U32.AND P1, PT, R2, RZ, PT ;  /* 0x000000ff0200720c */ /* 0x000fe20003f25070 */
[----:B------:R-:W3:Y:S01]  /*5130*/  LDCU.64 UR4, c[0x0][0x358] ;  /* 0x00006b00ff0477ac */ /* 0x000ee20008000a00 */
[----:B------:R-:W-:Y:S02]  /*5140*/  IMAD.MOV.U32 R53, RZ, RZ, 0x1 ;  /* 0x00000001ff357424 */ /* 0x000fe400078e00ff */
[----:B------:R-:W-:Y:S11]  /*5150*/  ISETP.NE.AND.EX P1, PT, R3, RZ, PT, P1 ;  /* 0x000000ff0300720c */ /* 0x000ff60003f25310 */
[----:B------:R-:W-:Y:S02]  /*5160*/  @!UPT UIADD3 URZ, UPT, UPT, URZ, URZ, URZ ;  /* 0x000000fffffff290 */ /* 0x000fe4000fffe0ff */
[----:B------:R-:W4:Y:S01]  /*5170*/  @P1 LDC.64 R10, c[0x0][0x888] ;  /* 0x00022200ff0a1b82 */ /* 0x000f220000000a00 */
[----:B-1----:R-:W-:Y:S04]  /*5180*/  @P1 IMAD R0, R4, UR60, RZ ;  /* 0x0000003c04001c24 */ /* 0x002fe8000f8e02ff */
[----:B----4-:R-:W-:Y:S04]  /*5190*/  @P1 IMAD.WIDE R10, R0, 0x4, R10 ;  /* 0x00000004000a1825 */ /* 0x010fe800078e020a */
[----:B------:R-:W-:Y:S01]  /*51a0*/  HFMA2 R0, -RZ, RZ, 0, 5.9604644775390625e-08 ;  /* 0x00000001ff007431 */ /* 0x000fe200000001ff */
[----:B---3-5:R3:W5:Y:S04]  /*51b0*/  @P1 LDG.E R27, desc[UR4][R10.64] ;  /* 0x000000040a1b1981 */ /* 0x028768000c1e1900 */
[----:B------:R-:W-:Y:S01]  /*51c0*/  @!P1 PRMT R53, R0, 0x7610, R53 ;  /* 0x0000761000359816 */ /* 0x000fe20000000035 */
[----:B---3--:R-:W4:Y:S06]  /*51d0*/  @!P1 LDC R27, c[0x0][0x880] ;  /* 0x00022000ff1b9b82 */ /* 0x008f2c0000000800 */
.L_x_81:
[----:B----45:R-:W-:Y:S01]  /*51e0*/  @!P0 FSETP.EQ.AND P1, PT, R27, RZ, PT ;  /* 0x000000ff1b00820b */ /* 0x030fe20003f22000 */
[----:B------:R-:W-:Y:S01]  /*51f0*/  @!UPT UIADD3 URZ, UPT, UPT, URZ, URZ, URZ ;  /* 0x000000fffffff290 */ /* 0x000fe2000fffe0ff */
[----:B------:R-:W-:Y:S11]  /*5200*/  @!P0 BRA `(.L_x_82) ;  /* 0x0000000000188947 */ /* 0x000ff60003800000 */
[----:B------:R-:W-:Y:S02]  /*5210*/  LOP3.LUT P0, RZ, R53, 0xff, RZ, 0xc0, !PT ;  /* 0x000000ff35ff7812 */ /* 0x000fe4000780c0ff */
[----:B------:R-:W-:Y:S04]  /*5220*/  ISETP.NE.U32.AND P1, PT, R2, RZ, PT ;  /* 0x000000ff0200720c */ /* 0x000fe80003f25070 */
[----:B------:R-:W-:Y:S04]  /*5230*/  ISETP.NE.AND.EX P1, PT, R3, RZ, PT, P1 ;  /* 0x000000ff0300720c */ /* 0x000fe80003f25310 */
[----:B------:R-:W-:Y:S03]  /*5240*/  PLOP3.LUT P1, PT, P1, PT, PT, 0x8, 0x80 ;  /* 0x000000000080781c */ /* 0x000fe60000f2e170 */
[----:B------:R-:W-:Y:S11]  /*5250*/  @P0 FSETP.EQ.AND P1, PT, R27, RZ, PT ;  /* 0x000000ff1b00020b */ /* 0x000ff60003f22000 */
[----:B------:R-:W-:Y:S02]  /*5260*/  @!UPT UIADD3 URZ, UPT, UPT, URZ, URZ, URZ ;  /* 0x000000fffffff290 */ /* 0x000fe4000fffe0ff */
.L_x_82:
[----:B------:R-:W3:Y:S01]  /*5270*/  SYNCS.PHASECHK.TRANS64.TRYWAIT P2, [UR21+0x40], R9 ;  /* 0x00004009ff0075a7 */ /* 0x000ee20008041115 */
[----:B------:R-:W-:Y:S04]  /*5280*/  ELECT P0, URZ, PT ;  /* 0x0000000000ff782f */ /* 0x000fe80003800000 */
[----:B------:R-:W-:Y:S11]  /*5290*/  PLOP3.LUT P1, PT, P1, P0, PT, 0xf2, 0x2f ;  /* 0x00000000002f781c */ /* 0x000ff60000f21e72 */
[----:B------:R-:W-:Y:S02]  /*52a0*/  @!UPT UIADD3 URZ, UPT, UPT, URZ, URZ, URZ ;  /* 0x000000fffffff290 */ /* 0x000fe4000fffe0ff */
[----:B------:R-:W-:Y:S05]  /*52b0*/  @!P1 IADD3 R8, P0, PT, R16, 0x580, RZ ;  /* 0x0000058010089810 */ /* 0x000fea0007f1e0ff */
[----:B-1----:R-:W-:Y:S01]  /*52c0*/  @!P1 IMAD.X R6, RZ, RZ, R17, P0 ;  /* 0x000000ffff069224 */ /* 0x002fe200000e0611 */
[----:B---3--:R-:W-:Y:S07]  /*52d0*/  @!P2 BRA `(.L_x_83) ;  /* 0x0000004400fca947 */ /* 0x008fee0003800000 */
.L_x_166:
[----:B------:R-:W-:Y:S01]  /*52e0*/  @!P1 R2UR UR5, R8 ;  /* 0x00000000080592ca */ /* 0x000fe200000e0000 */
[----:B------:R-:W-:Y:S01]  /*52f0*/  VOTEU.ALL UP0, P1 ;  /* 0x0000000000ff7886 */ /* 0x000fe20000800000 */
[----:B------:R-:W-:Y:S01]  /*5300*/  @!P1 R2UR UR4, R6 ;  /* 0x00000000060492ca */ /* 0x000fe200000e0000 */
[----:B-1----:R-:W-:Y:S01]  /*5310*/  @!P1 IMAD.MOV.U32 R0, RZ, RZ, 0x2000 ;  /* 0x00002000ff009424 */ /* 0x002fe200078e00ff */
[----:B------:R-:W-:Y:S01]  /*5320*/  UMOV UR8, 0x0 ;  /* 0x0000000000087882 */ /* 0x000fe20000000000 */
[----:B------:R-:W-:Y:S01]  /*5330*/  UMOV UR9, 0x10000000 ;  /* 0x1000000000097882 */ /* 0x000fe20000000000 */
[----:B------:R-:W-:Y:S01]  /*5340*/  @!UP0 UIADD3 UR32, UPT, UPT, UR21, 0x400, URZ ;  /* 0x0000040015208890 */ /* 0x000fe2000fffe0ff */
[----:B------:R-:W-:Y:S01]  /*5350*/  @!P1 IADD3 R8, P0, PT, R16, 0x580, RZ ;  /* 0x0000058010089810 */ /* 0x000fe20007f1e0ff */
[----:B------:R-:W-:Y:S01]  /*5360*/  VOTEU.ALL UP0, P1 ;  /* 0x0000000000ff7886 */ /* 0x000fe20000800000 */
[----:B------:R-:W-:Y:S01]  /*5370*/  UMOV UR36, UR60 ;  /* 0x0000003c00247c82 */ /* 0x000fe20008000000 */
[----:B------:R-:W-:Y:S02]  /*5380*/  UPRMT UR6, UR63, 0x654, UR33 ;  /* 0x000006543f067896 */ /* 0x000fe40008000021 */
[----:B------:R-:W-:Y:S02]  /*5390*/  @!P1 IMAD.X R6, RZ, RZ, R17, P0 ;  /* 0x000000ffff069224 */ /* 0x000fe400000e0611 */
[----:B------:R-:W-:Y:S02]  /*53a0*/  IMAD.U32 R10, RZ, RZ, UR5 ;  /* 0x00000005ff0a7e24 */ /* 0x000fe4000f8e00ff */
[----:B------:R-:W-:Y:S03]  /*53b0*/  IMAD.U32 R11, RZ, RZ, UR4 ;  /* 0x00000004ff0b7e24 */ /* 0x000fe6000f8e00ff */
[----:B------:R-:W-:Y:S02]  /*53c0*/  @!P1 R2UR UR4, R10 ;  /* 0x000000000a0492ca */ /* 0x000fe400000e0000 */
[----:B------:R-:W-:Y:S11]  /*53d0*/  @!P1 R2UR UR5, R11 ;  /* 0x000000000b0592ca */ /* 0x000ff600000e0000 */
[----:B------:R-:W-:Y:S02]  /*53e0*/  @!UPT UIADD3 URZ, UPT, UPT, URZ, URZ, URZ ;  /* 0x000000fffffff290 */ /* 0x000fe4000fffe0ff */
[----:B------:R1:W-:Y:S01]  /*53f0*/  @!UP0 UTMALDG.3D [UR32], [UR4], desc[UR8] ;  /* 0x00000820040085b4 */ /* 0x0003e20008011000 */
[----:B------:R1:W-:Y:S01]  /*5400*/  @!P1 SYNCS.ARRIVE.TRANS64.RED.A0TR RZ, [UR21+0x20], R0 ;  /* 0x00002000ffff99a7 */ /* 0x0003e20008300415 */
[----:B------:R-:W-:Y:S01]  /*5410*/  SYNCS.ARRIVE.TRANS64.RED.A1T0 RZ, [UR6], RZ ;  /* 0x000000ffffff79a7 */ /* 0x000fe20008100406 */
[----:B------:R-:W3:Y:S02]  /*5420*/  SYNCS.PHASECHK.TRANS64.TRYWAIT P2, [UR21+0x48], R9 ;  /* 0x00004809ff0075a7 */ /* 0x000ee40008041115 */
[----:B-1-3--:R-:W-:Y:S05]  /*5430*/  @!P2 BRA `(.L_x_84) ;  /* 0x0000004400bca947 */ /* 0x00afea0003800000 */
.L_x_168:
        /* <DEDUP_REMOVED lines=8> */
[----:B------:R-:W-:Y:S01]  /*54c0*/  @!UP0 UIADD3 UR24, UPT, UPT, UR21, 0x2400, URZ ;  /* 0x0000240015188890 */ /* 0x000fe2000fffe0ff */
[----:B------:R-:W-:Y:S01]  /*54d0*/  VOTEU.ALL UP0, P1 ;  /* 0x0000000000ff7886 */ /* 0x000fe20000800000 */
[----:B------:R-:W-:Y:S01]  /*54e0*/  UMOV UR27, UR35 ;  /* 0x00000023001b7c82 */ /* 0x000fe20008000000 */
[----:B------:R-:W-:Y:S02]  /*54f0*/  UMOV UR28, UR60 ;  /* 0x0000003c001c7c82 */ /* 0x000fe40008000000 */
[----:B------:R-:W-:Y:S01]  /*5500*/  IMAD.U32 R10, RZ, RZ, UR5 ;  /* 0x00000005ff0a7e24 */ /* 0x000fe2000f8e00ff */
[----:B------:R-:W-:Y:S01]  /*5510*/  UPRMT UR6, UR63, 0x654, UR25 ;  /* 0x000006543f067896 */ /* 0x000fe20008000019 */
[----:B------:R-:W-:Y:S02]  /*5520*/  IMAD.U32 R11, RZ, RZ, UR4 ;  /* 0x00000004ff0b7e24 */ /* 0x000fe4000f8e00ff */
[----:B------:R-:W-:Y:S01]  /*5530*/  @!P1 IMAD.X R6, RZ, RZ, R17, P0 ;  /* 0x000000ffff069224 */ /* 0x000fe200000e0611 */
        /* <DEDUP_REMOVED lines=8> */
.L_x_170:
[----:B------:R-:W-:Y:S01]  /*55c0*/  @!P1 R2UR UR5, R8 ;  /* 0x00000000080592ca */ /* 0x000fe200000e0000 */
[----:B------:R-:W-:Y:S01]  /*55d0*/  VOTEU.ALL UP0, P1 ;  /* 0x0000000000ff7886 */ /* 0x000fe20000800000 */
[----:B------:R-:W-:Y:S01]  /*55e0*/  @!P1 R2UR UR4, R6 ;  /* 0x00000000060492ca */ /* 0x000fe200000e0000 */
[----:B-1----:R-:W-:Y:S01]  /*55f0*/  @!P1 IMAD.MOV.U32 R0, RZ, RZ, 0x2000 ;  /* 0x00002000ff009424 */ /* 0x002fe200078e00ff */
[----:B------:R-:W-:Y:S01]  /*5600*/  UMOV UR8, 0x0 ;  /* 0x0000000000087882 */ /* 0x000fe20000000000 */
[----:B------:R-:W-:Y:S01]  /*5610*/  UMOV UR9, 0x10000000 ;  /* 0x1000000000097882 */ /* 0x000fe20000000000 */
[----:B------:R-:W-:Y:S01]  /*5620*/  @!UP0 UIADD3 UR18, UPT, UPT, UR34, 0x40, URZ ;  /* 0x0000004022128890 */ /* 0x000fe2000fffe0ff */
[----:B------:R-:W-:Y:S01]  /*5630*/  VIADD R14, R14, 0x1 ;  /* 0x000000010e0e7836 */ /* 0x000fe20000000000 */
[----:B------:R-:W-:Y:S01]  /*5640*/  @!UP0 UIADD3 UR16, UPT, UPT, UR21, 0x4400, URZ ;  /* 0x0000440015108890 */ /* 0x000fe2000fffe0ff */
[----:B------:R-:W-:Y:S01]  /*5650*/  VOTEU.ALL UP0, P1 ;  /* 0x0000000000ff7886 */ /* 0x000fe20000800000 */
[----:B------:R-:W-:Y:S01]  /*5660*/  UMOV UR19, UR35 ;  /* 0x0000002300137c82 */ /* 0x000fe20008000000 */
[----:B------:R-:W-:Y:S02]  /*5670*/  UMOV UR20, UR60 ;  /* 0x0000003c00147c82 */ /* 0x000fe40008000000 */
[----:B------:R-:W-:Y:S01]  /*5680*/  IMAD.U32 R10, RZ, RZ, UR5 ;  /* 0x00000005ff0a7e24 */ /* 0x000fe2000f8e00ff */
[----:B------:R-:W-:Y:S01]  /*5690*/  UPRMT UR6, UR63, 0x654, UR17 ;  /* 0x000006543f067896 */ /* 0x000fe20008000011 */
        /* <DEDUP_REMOVED lines=9> */
.L_x_172:
[----:B------:R-:W-:Y:S01]  /*5730*/  @!P1 IADD3 R6, P0, PT, R16, 0x580, RZ ;  /* 0x0000058010069810 */ /* 0x000fe20007f1e0ff */
[----:B------:R-:W-:Y:S01]  /*5740*/  VOTEU.ALL UP0, P1 ;  /* 0x0000000000ff7886 */ /* 0x000fe20000800000 */
[----:B------:R-:W-:Y:S01]  /*5750*/  UMOV UR6, 0x0 ;  /* 0x0000000000067882 */ /* 0x000fe20000000000 */
[----:B------:R-:W-:Y:S01]  /*5760*/  UMOV UR7, 0x10000000 ;  /* 0x1000000000077882 */ /* 0x000fe20000000000 */
[----:B------:R-:W-:Y:S01]  /*5770*/  @!P1 R2UR UR5, R6 ;  /* 0x00000000060592ca */ /* 0x000fe200000e0000 */
[----:B-1----:R-:W-:Y:S01]  /*5780*/  @!P1 IMAD.X R0, RZ, RZ, R17, P0 ;  /* 0x000000ffff009224 */ /* 0x002fe200000e0611 */
[----:B------:R-:W-:Y:S01]  /*5790*/  @!UP0 UIADD3 UR10, UPT, UPT, UR34, 0x60, URZ ;  /* 0x00000060220a8890 */ /* 0x000fe2000fffe0ff */
[----:B------:R-:W-:Y:S01]  /*57a0*/  R2UR UR18, R55 ;  /* 0x00000000371272ca */ /* 0x000fe200000e0000 */
[----:B------:R-:W-:Y:S01]  /*57b0*/  @!UP0 UIADD3 UR8, UPT, UPT, UR21, 0x6400, URZ ;  /* 0x0000640015088890 */ /* 0x000fe2000fffe0ff */
[----:B------:R-:W-:Y:S01]  /*57c0*/  R2UR UR16, R56 ;  /* 0x00000000381072ca */ /* 0x000fe200000e0000 */
[----:B------:R-:W-:Y:S01]  /*57d0*/  @!UP0 UIADD3 UR9, UPT, UPT, UR21, 0x38, URZ ;  /* 0x0000003815098890 */ /* 0x000fe2000fffe0ff */
[----:B------:R-:W-:Y:S01]  /*57e0*/  @!P1 R2UR UR4, R0 ;  /* 0x00000000000492ca */ /* 0x000fe200000e0000 */
[----:B------:R-:W-:Y:S01]  /*57f0*/  VOTEU.ALL UP0, P1 ;  /* 0x0000000000ff7886 */ /* 0x000fe20000800000 */
[----:B------:R-:W-:Y:S01]  /*5800*/  UMOV UR11, UR35 ;  /* 0x00000023000b7c82 */ /* 0x000fe20008000000 */
[----:B------:R-:W-:Y:S01]  /*5810*/  UMOV UR12, UR60 ;  /* 0x0000003c000c7c82 */ /* 0x000fe20008000000 */
[C---:B------:R-:W-:Y:S01]  /*5820*/  ISETP.NE.AND P0, PT, R14.reuse, 0x2, PT ;  /* 0x000000020e00780c */ /* 0x040fe20003f05270 */
[----:B------:R-:W-:Y:S01]  /*5830*/  UPLOP3.LUT UP3, UPT, UPT, UPT, UPT, 0x80, 0x8 ;  /* 0x000000000008789c */ /* 0x000fe20003f6f070 */
[----:B------:R-:W-:Y:S01]  /*5840*/  IMAD.U32 R8, RZ, RZ, UR5 ;  /* 0x00000005ff087e24 */ /* 0x000fe2000f8e00ff */
[----:B------:R-:W-:Y:S01]  /*5850*/  LOP3.LUT R15, R15, 0x1, RZ, 0x3c, !PT ;  /* 0x000000010f0f7812 */ /* 0x000fe200078e3cff */
[----:B------:R-:W-:Y:S01]  /*5860*/  UMOV UR60, UR29 ;  /* 0x0000001d003c7c82 */ /* 0x000fe20008000000 */
[----:B------:R-:W-:Y:S01]  /*5870*/  SEL R0, RZ, 0x1, P0 ;  /* 0x00000001ff007807 */ /* 0x000fe20000000000 */
[----:B------:R-:W-:Y:S01]  /*5880*/  UIADD3 UR20, UPT, UPT, UR13, UR18, URZ ;  /* 0x000000120d147290 */ /* 0x000fe2000fffe0ff */
[----:B------:R-:W-:Y:S01]  /*5890*/  SEL R14, R14, RZ, P0 ;  /* 0x000000ff0e0e7207 */ /* 0x000fe20000000000 */
[----:B------:R-:W-:Y:S01]  /*58a0*/  UIADD3 UR16, UPT, UPT, UR14, UR16, URZ ;  /* 0x000000100e107290 */ /* 0x000fe2000fffe0ff */
[----:B------:R-:W-:Y:S01]  /*58b0*/  IMAD.U32 R9, RZ, RZ, UR4 ;  /* 0x00000004ff097e24 */ /* 0x000fe2000f8e00ff */
[----:B------:R-:W-:Y:S02]  /*58c0*/  @!P1 R2UR UR4, R8 ;  /* 0x00000000080492ca */ /* 0x000fe400000e0000 */
[----:B------:R-:W-:Y:S02]  /*58d0*/  LOP3.LUT R13, R13, R0, RZ, 0x3c, !PT ;  /* 0x000000000d0d7212 */ /* 0x000fe400078e3cff */
[----:B------:R-:W-:Y:S11]  /*58e0*/  @!P1 R2UR UR5, R9 ;  /* 0x00000000090592ca */ /* 0x000ff600000e0000 */
[----:B------:R-:W-:Y:S02]  /*58f0*/  @!UPT UIADD3 URZ, UPT, UPT, URZ, URZ, URZ ;  /* 0x000000fffffff290 */ /* 0x000fe4000fffe0ff */
[----:B------:R3:W-:Y:S01]  /*5900*/  @!UP0 UTMALDG.3D [UR8], [UR4], desc[UR6] ;  /* 0x00000608040085b4 */ /* 0x0007e20008011000 */
[----:B------:R3:W-:Y:S01]  /*5910*/  @!P1 SYNCS.ARRIVE.TRANS64.RED.A0TR RZ, [UR21+0x38], R7 ;  /* 0x00003807ffff99a7 */ /* 0x0007e20008300415 */
[----:B------:R-:W-:Y:S01]  /*5920*/  SYNCS.ARRIVE.TRANS64.RED.A1T0 RZ, [UR37], RZ ;  /* 0x000000ffffff79a7 */ /* 0x000fe20008100425 */
[----:B------:R-:W-:Y:S05]  /*5930*/  BRA.U UP1, `(.L_x_87) ;  /* 0xfffffff101607547 */ /* 0x000fea000b83ffff */
[----:B------:R-:W-:-:S04]  /*5940*/  SHF.L.U32 R2, R15, 0x1f, RZ ;  /* 0x0000001f0f027819 */ /* 0x000fc800000006ff */
[----:B------:R-:W1:Y:S02]  /*5950*/  SYNCS.PHASECHK.TRANS64.TRYWAIT P0, [UR21+0x40], R2 ;  /* 0x00004002ff0075a7 */ /* 0x000e640008001115 */
[----:B-1----:R-:W-:Y:S05]  /*5960*/  @!P0 BRA `(.L_x_88) ;  /* 0x0000004000b88947 */ /* 0x002fea0003800000 */
.L_x_174:
[----:B------:R-:W4:Y:S02]  /*5970*/  SYNCS.PHASECHK.TRANS64.TRYWAIT P0, [UR21+0x48], R2 ;  /* 0x00004802ff0075a7 */ /* 0x000f240008001115 */
[----:B----4-:R-:W-:Y:S05]  /*5980*/  @!P0 BRA `(.L_x_89) ;  /* 0x0000004000c88947 */ /* 0x010fea0003800000 */
.L_x_176:
[----:B------:R-:W4:Y:S02]  /*5990*/  SYNCS.PHASECHK.TRANS64.TRYWAIT P0, [UR21+0x50], R2 ;  /* 0x00005002ff0075a7 */ /* 0x000f240008001115 */
[----:B----4-:R-:W-:Y:S05]  /*59a0*/  @!P0 BRA `(.L_x_90) ;  /* 0x0000004000d88947 */ /* 0x010fea0003800000 */
.L_x_178:
[----:B-1----:R-:W-:-:S07]  /*59b0*/  MOV R0, UR21 ;  /* 0x0000001500007c02 */ /* 0x002fce0008000f00 */
.L_x_91:
[----:B-1----:R-:W-:-:S04]  /*59c0*/  SHF.L.U32 R2, R15, 0x1f, RZ ;  /* 0x0000001f0f027819 */ /* 0x002fc800000006ff */
[----:B------:R1:W4:Y:S03]  /*59d0*/  SYNCS.PHASECHK.TRANS64.TRYWAIT P0, [R0+URZ+0x58], R2 ;  /* 0x00005802000075a7 */ /* 0x00032600080011ff */
[----:B----4-:R-:W-:Y:S05]  /*59e0*/  @!P0 NANOSLEEP.SYNCS 0x989680 ;  /* 0x009896800000895d */ /* 0x010fea0003900000 */
[----:B------:R-:W4:Y:S02]  /*59f0*/  @!P0 SYNCS.PHASECHK.TRANS64 P0, [R0+URZ+0x58], R2 ;  /* 0x00005802000085a7 */ /* 0x000f2400080010ff */
[----:B--234-:R-:W-:Y:S05]  /*5a00*/  @P0 EXIT ;  /* 0x000000000000094d */ /* 0x01cfea0003800000 */
[----:B------:R-:W-:Y:S05]  /*5a10*/  BRA `(.L_x_91) ;  /* 0xfffffffc00e87947 */ /* 0x000fea000383ffff */
.L_x_76:
[----:B------:R-:W-:-:S06]  /*5a20*/  UISETP.GE.AND UP0, UPT, UR17, 0x4, UPT ;  /* 0x000000041100788c */ /* 0x000fcc000bf06270 */
[----:B------:R-:W-:-:S13]  /*5a30*/  PLOP3.LUT P0, PT, PT, PT, UP0, 0x80, 0x8 ;  /* 0x000000000008781c */ /* 0x000fda0003f0f008 */
[----:B-1----:R-:W-:Y:S05]  /*5a40*/  @!P0 EXIT ;  /* 0x000000000000894d */ /* 0x002fea0003800000 */
[----:B------:R-:W-:Y:S01]  /*5a50*/  BAR.SYNC.DEFER_BLOCKING 0x6, 0xa0 ;  /* 0x0182800000007b1d */ /* 0x000fe20000010000 */
[C---:B------:R-:W-:Y:S01]  /*5a60*/  IMAD.SHL.U32 R6, R65.reuse, 0x20, RZ ;  /* 0x0000002041067824 */ /* 0x040fe200078e00ff */
[C---:B------:R-:W-:Y:S01]  /*5a70*/  R2P PR, R65.reuse, 0x6 ;  /* 0x0000000641007804 */ /* 0x040fe20000000000 */
[C---:B------:R-:W-:Y:S01]  /*5a80*/  IMAD.SHL.U32 R2, R65.reuse, 0x4, RZ ;  /* 0x0000000441027824 */ /* 0x040fe200078e00ff */
[----:B------:R-:W-:Y:S01]  /*5a90*/  CS2R R60, SRZ ;  /* 0x00000000003c7805 */ /* 0x000fe2000001ff00 */
[C---:B------:R-:W-:Y:S01]  /*5aa0*/  IMAD.U32 R23, R65.reuse, 0x10000, RZ ;  /* 0x0001000041177824 */ /* 0x040fe200078e00ff */
[----:B------:R-:W-:Y:S01]  /*5ab0*/  UMOV UR43, 0x400 ;  /* 0x00000400002b7882 */ /* 0x000fe20000000000 */
[----:B------:R-:W1:Y:S01]  /*5ac0*/  LDCU.64 UR4, c[0x0][0x890] ;  /* 0x00011200ff0477ac */ /* 0x000e620008000a00 */
[----:B------:R-:W2:Y:S01]  /*5ad0*/  LDC.64 R50, c[0x0][0x8b0] ;  /* 0x00022c00ff327b82 */ /* 0x000ea20000000a00 */
[C---:B------:R-:W-:Y:S01]  /*5ae0*/  LOP3.LUT R3, R6.reuse, 0xe0, RZ, 0xc0, !PT ;  /* 0x000000e006037812 */ /* 0x040fe200078ec0ff */
[----:B------:R-:W-:Y:S01]  /*5af0*/  IMAD.SHL.U32 R52, R65, 0x10, RZ ;  /* 0x0000001041347824 */ /* 0x000fe200078e00ff */
[----:B------:R-:W-:Y:S01]  /*5b00*/  ULEA UR43, UR63, UR43, 0x18 ;  /* 0x0000002b3f2b7291 */ /* 0x000fe2000f8ec0ff */
[----:B------:R-:W-:Y:S01]  /*5b10*/  LOP3.LUT R6, R6, 0x100, RZ, 0xc0, !PT ;  /* 0x0000010006067812 */ /* 0x000fe200078ec0ff */
[----:B------:R-:W-:Y:S01]  /*5b20*/  IMAD.MOV.U32 R64, RZ, RZ, 0x10 ;  /* 0x00000010ff407424 */ /* 0x000fe200078e00ff */
[----:B------:R-:W-:Y:S01]  /*5b30*/  LOP3.LUT R2, R3, 0x1c, R2, 0xf8, !PT ;  /* 0x0000001c03027812 */ /* 0x000fe200078ef802 */
[----:B------:R-:W-:Y:S01]  /*5b40*/  IMAD.MOV.U32 R63, RZ, RZ, 0x20 ;  /* 0x00000020ff3f7424 */ /* 0x000fe200078e00ff */
[----:B------:R-:W3:Y:S01]  /*5b50*/  LDC.64 R48, c[0x0][0x8a8] ;  /* 0x00022a00ff307b82 */ /* 0x000ee20000000a00 */
[----:B------:R-:W-:Y:S01]  /*5b60*/  SHF.R.U32.HI R3, RZ, 0x2, R65 ;  /* 0x00000002ff037819 */ /* 0x000fe20000011641 */
[----:B------:R-:W-:Y:S01]  /*5b70*/  IMAD.MOV.U32 R62, RZ, RZ, 0x1 ;  /* 0x00000001ff3e7424 */ /* 0x000fe200078e00ff */
[----:B------:R-:W-:Y:S01]  /*5b80*/  LOP3.LUT R23, R23, 0x600000, RZ, 0xc0, !PT ;  /* 0x0060000017177812 */ /* 0x000fe200078ec0ff */
[----:B------:R-:W-:Y:S01]  /*5b90*/  IMAD.MOV.U32 R22, RZ, RZ, RZ ;  /* 0x000000ffff167224 */ /* 0x000fe200078e00ff */
[----:B------:R-:W-:Y:S01]  /*5ba0*/  LOP3.LUT R52, R6, 0x600, R52, 0xf8, !PT ;  /* 0x0000060006347812 */ /* 0x000fe200078ef834 */
[----:B------:R-:W-:Y:S01]  /*5bb0*/  IMAD.MOV.U32 R59, RZ, RZ, RZ ;  /* 0x000000ffff3b7224 */ /* 0x000fe200078e00ff */
[----:B------:R-:W-:Y:S01]  /*5bc0*/  LOP3.LUT R2, R2, 0x4, R3, 0x78, !PT ;  /* 0x0000000402027812 */ /* 0x000fe200078e7803 */
[----:B------:R-:W4:Y:S01]  /*5bd0*/  LDS R0, [UR43+0x120] ;  /* 0x0001202bff007984 */ /* 0x000f220008000800 */
[----:B-1----:R-:W-:Y:S01]  /*5be0*/  IMAD.U32 R67, RZ, RZ, UR4 ;  /* 0x00000004ff437e24 */ /* 0x002fe2000f8e00ff */
[----:B------:R-:W-:Y:S01]  /*5bf0*/  UIADD3 UR4, UPT, UPT, UR43, 0x400, URZ ;  /* 0x000004002b047890 */ /* 0x000fe2000fffe0ff */
[----:B------:R-:W-:Y:S01]  /*5c00*/  LOP3.LUT R52, R52, R2, RZ, 0xfc, !PT ;  /* 0x0000000234347212 */ /* 0x000fe200078efcff */
[----:B------:R-:W-:Y:S01]  /*5c10*/  IMAD.U32 R66, RZ, RZ, UR5 ;  /* 0x00000005ff427e24 */ /* 0x000fe2000f8e00ff */
[----:B------:R-:W-:Y:S01]  /*5c20*/  LOP3.LUT R65, R65, 0x60, RZ, 0xc0, !PT ;  /* 0x0000006041417812 */ /* 0x000fe200078ec0ff */
[----:B------:R-:W1:Y:S01]  /*5c30*/  LDCU UR58, c[0x0][0x370] ;  /* 0x00006e00ff3a77ac */ /* 0x000e620008000800 */
[----:B------:R-:W-:Y:S01]  /*5c40*/  SEL R64, R64, 0xfffffff0, !P2 ;  /* 0xfffffff040407807 */ /* 0x000fe20005000000 */
[----:B------:R-:W-:Y:S01]  /*5c50*/  IMAD.U32 R57, RZ, RZ, UR4 ;  /* 0x00000004ff397e24 */ /* 0x000fe2000f8e00ff */
[----:B------:R-:W-:Y:S01]  /*5c60*/  SEL R63, R63, 0xffffffe0, !P1 ;  /* 0xffffffe03f3f7807 */ /* 0x000fe20004800000 */
[----:B------:R-:W1:Y:S01]  /*5c70*/  LDCU UR42, c[0x0][0xb0c] ;  /* 0x00016180ff2a77ac */ /* 0x000e620008000800 */
[----:B------:R-:W1:Y:S01]  /*5c80*/  LDCU UR38, c[0x0][0xb30] ;  /* 0x00016600ff2677ac */ /* 0x000e620008000800 */
[----:B------:R-:W1:Y:S01]  /*5c90*/  LDCU.64 UR56, c[0x0][0x888] ;  /* 0x00011100ff3877ac */ /* 0x000e620008000a00 */
[----:B------:R-:W1:Y:S01]  /*5ca0*/  LDCU.64 UR40, c[0x0][0xb28] ;  /* 0x00016500ff2877ac */ /* 0x000e620008000a00 */
[----:B------:R-:W1:Y:S01]  /*5cb0*/  LDCU.128 UR52, c[0x0][0xb10] ;  /* 0x00016200ff3477ac */ /* 0x000e620008000c00 */
[----:B------:R-:W1:Y:S01]  /*5cc0*/  LDCU UR47, c[0x0][0x374] ;  /* 0x00006e80ff2f77ac */ /* 0x000e620008000800 */
[----:B------:R-:W-:Y:S01]  /*5cd0*/  UMOV UR46, URZ ;  /* 0x000000ff002e7c82 */ /* 0x000fe20008000000 */
[----:B------:R-:W-:Y:S01]  /*5ce0*/  UMOV UR45, URZ ;  /* 0x000000ff002d7c82 */ /* 0x000fe20008000000 */
[----:B-1234-:R-:W-:-:S07]  /*5cf0*/  IMAD.IADD R23, R0, 0x1, R23 ;  /* 0x0000000100177824 */ /* 0x01efce00078e0217 */
.L_x_135:
[C---:B------:R-:W-:Y:S02]  /*5d00*/  LEA R3, R59.reuse, UR43, 0x3 ;  /* 0x0000002b3b037c11 */ /* 0x040fe4000f8e18ff */
[----:B------:R-:W-:Y:S02]  /*5d10*/  SHF.L.U32 R0, R60, 0x1f, RZ ;  /* 0x0000001f3c007819 */ /* 0x000fe400000006ff */
[----:B-1----:R-:W-:Y:S02]  /*5d20*/  LEA R4, R59, UR43, 0x4 ;  /* 0x0000002b3b047c11 */ /* 0x002fe4000f8e20ff */
[----:B------:R-:W1:Y:S02]  /*5d30*/  SYNCS.PHASECHK.TRANS64.TRYWAIT P0, [R3+URZ+0x70], R0 ;  /* 0x00007000030075a7 */ /* 0x000e6400080011ff */
[----:B-1----:R-:W-:Y:S05]  /*5d40*/  @!P0 BRA `(.L_x_92) ;  /* 0x0000004000088947 */ /* 0x002fea0003800000 */
.L_x_179:
[----:B------:R-:W2:Y:S01]  /*5d50*/  LDS.128 R4, [R4+0x100] ;  /* 0x0001000004047984 */ /* 0x000ea20000000c00 */
[----:B------:R-:W-:Y:S01]  /*5d60*/  UISETP.GE.AND UP0, UPT, UR39, 0x1, UPT ;  /* 0x000000012700788c */ /* 0x000fe2000bf06270 */
[----:B------:R-:W-:Y:S01]  /*5d70*/  @!PT LDS RZ, [RZ] ;  /* 0x00000000fffff984 */ /* 0x000fe20000000800 */
[----:B------:R-:W-:Y:S01]  /*5d80*/  @!PT LDS RZ, [RZ] ;  /* 0x00000000fffff984 */ /* 0x000fe20000000800 */
[----:B------:R-:W-:Y:S01]  /*5d90*/  @!PT LDS RZ, [RZ] ;  /* 0x00000000fffff984 */ /* 0x000fe20000000800 */
[----:B------:R-:W-:Y:S01]  /*5da0*/  @!PT LDS RZ, [RZ] ;  /* 0x00000000fffff984 */ /* 0x000fe20000000800 */
[----:B------:R3:W-:Y:S06]  /*5db0*/  MEMBAR.ALL.CTA ;  /* 0x0000000000007992 */ /* 0x0007ec0000008000 */
[----:B---3--:R-:W3:Y:S01]  /*5dc0*/  FENCE.VIEW.ASYNC.S ;  /* 0x00000000000073c6 */ /* 0x008ee20000000000 */
[----:B--2---:R-:W-:Y:S11]  /*5dd0*/  LOP3.LUT P0, RZ, R6, 0x1, RZ, 0xc0, !PT ;  /* 0x0000000106ff7812 */ /* 0x004ff6000780c0ff */
[----:B------:R-:W-:Y:S02]  /*5de0*/  @!UPT UIADD3 URZ, UPT, UPT, URZ, URZ, URZ ;  /* 0x000000fffffff290 */ /* 0x000fe4000fffe0ff */
[----:B---3--:R-:W-:Y:S01]  /*5df0*/  VOTEU.ANY UP1, P0 ;  /* 0x0000000000ff7886 */ /* 0x008fe20000020100 */
[----:B------:R-:W-:Y:S01]  /*5e00*/  PLOP3.LUT P0, PT, PT, PT, UP1, 0x80, 0x8 ;  /* 0x000000000008781c */ /* 0x000fe20003f0f018 */
[----:B------:R-:W-:Y:S11]  /*5e10*/  UP2UR UR61, UPR, URZ, 0x2 ;  /* 0x00000002ff3d7883 */ /* 0x000ff60008000000 */
[----:B------:R-:W-:Y:S01]  /*5e20*/  @!UPT UIADD3 URZ, UPT, UPT, URZ, URZ, URZ ;  /* 0x000000fffffff290 */ /* 0x000fe2000fffe0ff */
[----:B-1----:R-:W-:Y:S02]  /*5e30*/  @P0 SHF.R.U32.HI R0, RZ, 0x10, R5 ;  /* 0x00000010ff000819 */ /* 0x002fe40000011605 */
        /* <DEDUP_REMOVED lines=12> */
[----:B------:R-:W2:Y:S01]  /*5f00*/  LDCU UR12, c[0x0][0xb20] ;  /* 0x00016400ff0c77ac */ /* 0x000ea20008000800 */
[----:B------:R-:W-:Y:S02]  /*5f10*/  UIMAD.WIDE.U32 UR4, UR47, UR55, URZ ;  /* 0x000000372f0472a5 */ /* 0x000fe4000f8e00ff */
[----:B------:R-:W-:Y:S02]  /*5f20*/  UIMAD.WIDE.U32 UR6, UR58, UR52, URZ ;  /* 0x000000343a0672a5 */ /* 0x000fe4000f8e00ff */
[----:B------:R-:W-:Y:S02]  /*5f30*/  UISETP.NE.AND UP0, UPT, UR54, 0x1, UPT ;  /* 0x000000013600788c */ /* 0x000fe4000bf05270 */
[----:B------:R-:W-:Y:S02]  /*5f40*/  UIMAD.WIDE.U32 UR8, UR36, UR55, URZ ;  /* 0x00000037240872a5 */ /* 0x000fe4000f8e00ff */
[----:B------:R-:W-:Y:S02]  /*5f50*/  UIMAD.WIDE.U32 UR10, UR37, UR52, URZ ;  /* 0x00000034250a72a5 */ /* 0x000fe4000f8e00ff */
[----:B------:R-:W-:Y:S02]  /*5f60*/  UISETP.NE.AND UP1, UPT, UR42, 0x1, UPT ;  /* 0x000000012a00788c */ /* 0x000fe4000bf25270 */
[----:B------:R-:W-:Y:S01]  /*5f70*/  UISETP.NE.AND UP2, UPT, UR39, 0x1, UPT ;  /* 0x000000012700788c */ /* 0x000fe2000bf45270 */
[----:B------:R-:W-:Y:S02]  /*5f80*/  UMOV UR4, UR5 ;  /* 0x0000000500047c82 */ /* 0x000fe40008000000 */
[----:B--2---:R-:W-:Y:S03]  /*5f90*/  USHF.R.U32.HI UR5, URZ, UR12, UR4 ;  /* 0x0000000cff057299 */ /* 0x004fe60008011604 */
[----:B------:R-:W-:Y:S02]  /*5fa0*/  UMOV UR4, UR7 ;  /* 0x0000000700047c82 */ /* 0x000fe40008000000 */
[----:B------:R-:W-:Y:S02]  /*5fb0*/  USHF.R.U32.HI UR7, URZ, UR53, UR4 ;  /* 0x00000035ff077299 */ /* 0x000fe40008011604 */
[----:B------:R-:W-:Y:S02]  /*5fc0*/  USEL UR4, UR47, UR5, !UP0 ;  /* 0x000000052f047287 */ /* 0x000fe4000c000000 */
[----:B------:R-:W-:Y:S01]  /*5fd0*/  USEL UR7, UR58, UR7, !UP1 ;  /* 0x000000073a077287 */ /* 0x000fe2000c800000 */
[----:B------:R-:W-:Y:S01]  /*5fe0*/  UMOV UR5, UR9 ;  /* 0x0000000900057c82 */ /* 0x000fe20008000000 */
[----:B------:R-:W-:Y:S02]  /*5ff0*/  UIMAD.WIDE.U32 UR8, UR4, UR40, URZ ;  /* 0x00000028040872a5 */ /* 0x000fe4000f8e00ff */
[----:B------:R-:W-:Y:S03]  /*6000*/  USHF.R.U32.HI UR6, URZ, UR12, UR5 ;  /* 0x0000000cff067299 */ /* 0x000fe60008011605 */
[----:B------:R-:W-:Y:S01]  /*6010*/  UMOV UR5, UR11 ;  /* 0x0000000b00057c82 */ /* 0x000fe20008000000 */
[----:B------:R-:W-:Y:S02]  /*6020*/  UIMAD.WIDE.U32 UR10, UR7, UR40, URZ ;  /* 0x00000028070a72a5 */ /* 0x000fe4000f8e00ff */
[----:B------:R-:W-:Y:S02]  /*6030*/  USHF.R.U32.HI UR12, URZ, UR53, UR5 ;  /* 0x00000035ff0c7299 */ /* 0x000fe40008011605 */
[----:B------:R-:W-:Y:S01]  /*6040*/  USEL UR6, UR36, UR6, !UP0 ;  /* 0x0000000624067287 */ /* 0x000fe2000c000000 */
[----:B------:R-:W-:Y:S02]  /*6050*/  UMOV UR5, UR9 ;  /* 0x0000000900057c82 */ /* 0x000fe40008000000 */
[----:B------:R-:W-:Y:S01]  /*6060*/  UMOV UR10, UR11 ;  /* 0x0000000b000a7c82 */ /* 0x000fe20008000000 */
[----:B------:R-:W-:Y:S02]  /*6070*/  @UP2 USHF.R.U32.HI UR4, URZ, UR41, UR5 ;  /* 0x00000029ff042299 */ /* 0x000fe40008011605 */
[----:B------:R-:W-:Y:S02]  /*6080*/  @UP2 USHF.R.U32.HI UR7, URZ, UR41, UR10 ;  /* 0x00000029ff072299 */ /* 0x000fe4000801160a */
[----:B------:R-:W-:Y:S02]  /*6090*/  UIMAD UR4, UR39, UR4, URZ ;  /* 0x00000004270472a4 */ /* 0x000fe4000f8e02ff */
        /* <DEDUP_REMOVED lines=8> */
[----:B------:R-:W-:Y:S02]  /*6120*/  USEL UR11, UR6, UR4, !UP2 ;  /* 0x00000004060b7287 */ /* 0x000fe4000d000000 */
[----:B------:R-:W-:Y:S02]  /*6130*/  UIADD3 UR8, UPT, UPT, -UR5, URZ, URZ ;  /* 0x000000ff05087290 */ /* 0x000fe4000fffe1ff */
[----:B------:R-:W-:Y:S01]  /*6140*/  UIADD3 UR10, UPT, UPT, -UR11, URZ, URZ ;  /* 0x000000ff0b0a7290 */ /* 0x000fe2000fffe1ff */
[----:B------:R-:W-:Y:S01]  /*6150*/  @!UP0 UMOV UR4, UR9 ;  /* 0x0000000900048c82 */ /* 0x000fe20008000000 */
[----:B------:R-:W-:Y:S02]  /*6160*/  UIADD3 UR9, UPT, UPT, -UR6, URZ, URZ ;  /* 0x000000ff06097290 */ /* 0x000fe4000fffe1ff */
[----:B------:R-:W-:Y:S02]  /*6170*/  @!UP0 USHF.R.U32.HI UR4, URZ, UR41, UR4 ;  /* 0x00000029ff048299 */ /* 0x000fe40008011604 */
[----:B------:R-:W-:Y:S02]  /*6180*/  UIMAD UR10, UR39, UR10, UR6 ;  /* 0x0000000a270a72a4 */ /* 0x000fe4000f8e0206 */
[----:B------:R-:W-:Y:S04]  /*6190*/  @!UP0 USEL UR4, UR5, UR4, !UP2 ;  /* 0x0000000405048287 */ /* 0x000fe8000d000000 */
[----:B------:R-:W-:Y:S02]  /*61a0*/  @!UP0 UIMAD UR10, UR7, UR10, UR4 ;  /* 0x0000000a070a82a4 */ /* 0x000fe4000f8e0204 */
[----:B------:R-:W-:Y:S02]  /*61b0*/  @!UP0 UIADD3 UR11, UPT, UPT, UR11, -UR4, URZ ;  /* 0x800000040b0b8290 */ /* 0x000fe4000fffe0ff */
[----:B------:R-:W-:Y:S02]  /*61c0*/  UIMAD UR7, UR42, UR8, UR37 ;  /* 0x000000082a0772a4 */ /* 0x000fe4000f8e0225 */
[----:B------:R-:W-:Y:S02]  /*61d0*/  @!UP0 UIMAD UR6, UR11, UR39, UR5 ;  /* 0x000000270b0682a4 */ /* 0x000fe4000f8e0205 */
[----:B------:R-:W-:Y:S01]  /*61e0*/  UIMAD UR4, UR54, UR9, UR36 ;  /* 0x00000009360472a4 */ /* 0x000fe2000f8e0224 */
[----:B------:R-:W-:Y:S02]  /*61f0*/  @!UP0 UMOV UR5, UR10 ;  /* 0x0000000a00058c82 */ /* 0x000fe40008000000 */
[----:B------:R-:W-:Y:S02]  /*6200*/  UIMAD UR37, UR5, UR42, UR7 ;  /* 0x0000002a052572a4 */ /* 0x000fe4000f8e0207 */
[----:B------:R-:W-:Y:S11]  /*6210*/  UIMAD UR36, UR6, UR54, UR4 ;  /* 0x00000036062472a4 */ /* 0x000ff6000f8e0204 */
[----:B------:R-:W-:Y:S01]  /*6220*/  @!UPT UIADD3 URZ, UPT, UPT, URZ, URZ, URZ ;  /* 0x000000fffffff290 */ /* 0x000fe2000fffe0ff */
.L_x_93:
[----:B------:R-:W-:Y:S01]  /*6230*/  UISETP.NE.AND UP0, UPT, UR38, 0x1, UPT ;  /* 0x000000012600788c */ /* 0x000fe2000bf05270 */
[----:B------:R-:W-:Y:S01]  /*6240*/  LOP3.LUT P0, RZ, R57, 0x3f0, RZ, 0xc0, !PT ;  /* 0x000003f039ff7812 */ /* 0x000fe2000780c0ff */
[----:B------:R-:W-:Y:S01]  /*6250*/  USHF.L.U32 UR50, UR16, 0x6, URZ ;  /* 0x0000000610327899 */ /* 0x000fe200080006ff */
[----:B------:R-:W-:Y:S01]  /*6260*/  BSSY.RECONVERGENT B6, `(.L_x_94) ;  /* 0x0000034000067945 */ /* 0x000fe20003800200 */
[----:B------:R-:W-:Y:S01]  /*6270*/  USHF.L.U32 UR49, UR20, 0x7, URZ ;  /* 0x0000000714317899 */ /* 0x000fe200080006ff */
[----:B------:R-:W-:Y:S06]  /*6280*/  IADD3 R59, PT, PT, R59, 0x1, RZ ;  /* 0x000000013b3b7810 */ /* 0x000fec0007ffe0ff */
[----:B------:R-:W2:Y:S01]  /*6290*/  @!UP0 LDCU.128 UR12, c[0x0][0xb10] ;  /* 0x00016200ff0c87ac */ /* 0x000ea20008000c00 */
[----:B------:R-:W3:Y:S01]  /*62a0*/  @!UP0 LDCU UR5, c[0x0][0xb0c] ;  /* 0x00016180ff0587ac */ /* 0x000ee20008000800 */
[----:B------:R-:W4:Y:S01]  /*62b0*/  @!UP0 LDCU UR10, c[0x0][0xb20] ;  /* 0x00016400ff0a87ac */ /* 0x000f220008000800 */
[----:B--2---:R-:W-:Y:S02]  /*62c0*/  UIMAD.WIDE.U32 UR8, UR37, UR12, URZ ;  /* 0x0000000c250872a5 */ /* 0x004fe4000f8e00ff */
[----:B------:R-:W-:Y:S02]  /*62d0*/  UIMAD.WIDE.U32 UR6, UR36, UR15, URZ ;  /* 0x0000000f240672a5 */ /* 0x000fe4000f8e00ff */
[----:B------:R-:W-:Y:S03]  /*62e0*/  @!UP0 UISETP.NE.AND UP1, UPT, UR14, 0x1, UPT ;  /* 0x000000010e00888c */ /* 0x000fe6000bf25270 */
[----:B------:R-:W-:Y:S01]  /*62f0*/  @!UP0 UMOV UR4, UR9 ;  /* 0x0000000900048c82 */ /* 0x000fe20008000000 */
[----:B---3--:R-:W-:Y:S02]  /*6300*/  @!UP0 UISETP.NE.AND UP2, UPT, UR5, 0x1, UPT ;  /* 0x000000010500888c */ /* 0x008fe4000bf45270 */
[----:B------:R-:W-:Y:S01]  /*6310*/  @!UP0 USHF.R.U32.HI UR4, URZ, UR13, UR4 ;  /* 0x0000000dff048299 */ /* 0x000fe20008011604 */
[----:B------:R-:W-:Y:S02]  /*6320*/  @!UP0 UMOV UR6, UR7 ;  /* 0x0000000700068c82 */ /* 0x000fe40008000000 */
[----:B----4-:R-:W-:Y:S02]  /*6330*/  @!UP0 USHF.R.U32.HI UR6, URZ, UR10, UR6 ;  /* 0x0000000aff068299 */ /* 0x010fe40008011606 */
[----:B------:R-:W-:Y:S02]  /*6340*/  @!UP0 USEL UR7, UR37, UR4, !UP2 ;  /* 0x0000000425078287 */ /* 0x000fe4000d000000 */
[----:B------:R-:W-:Y:S04]  /*6350*/  @!UP0 USEL UR6, UR36, UR6, !UP1 ;  /* 0x0000000624068287 */ /* 0x000fe8000c800000 */
[----:B------:R-:W-:Y:S02]  /*6360*/  @!UP0 UIADD3 UR4, UPT, UPT, -UR7, UR6, URZ ;  /* 0x0000000607048290 */ /* 0x000fe4000fffe1ff */
[----:B------:R-:W-:Y:S02]  /*6370*/  @!UP0 UIADD3 UR6, UPT, UPT, UR7, -UR6, URZ ;  /* 0x8000000607068290 */ /* 0x000fe4000fffe0ff */
[----:B------:R-:W-:Y:S02]  /*6380*/  @!UP0 UIMAD UR37, UR4, UR5, UR37 ;  /* 0x00000005042582a4 */ /* 0x000fe4000f8e0225 */
[----:B------:R-:W-:Y:S01]  /*6390*/  @!UP0 UIMAD UR36, UR6, UR14, UR36 ;  /* 0x0000000e062482a4 */ /* 0x000fe2000f8e0224 */
[----:B------:R-:W-:Y:S11]  /*63a0*/  @!P0 BRA `(.L_x_95) ;  /* 0x00000000007c8947 */ /* 0x000ff60003800000 */
[----:B------:R-:W2:Y:S01]  /*63b0*/  LDCU.64 UR8, c[0x4][0x80] ;  /* 0x01001000ff0877ac */ /* 0x000ea20008000a00 */
[----:B------:R-:W-:Y:S01]  /*63c0*/  MOV R2, 0x0 ;  /* 0x0000000000027802 */ /* 0x000fe20000000f00 */
[----:B------:R-:W-:Y:S02]  /*63d0*/  HFMA2 R12, -RZ, RZ, 0, 5.9604644775390625e-08 ;  /* 0x00000001ff0c7431 */ /* 0x000fe400000001ff */
[----:B------:R-:W-:Y:S01]  /*63e0*/  IMAD.MOV.U32 R8, RZ, RZ, 0x70 ;  /* 0x00000070ff087424 */ /* 0x000fe200078e00ff */
[----:B------:R3:W4:Y:S01]  /*63f0*/  LDC.64 R14, c[0x4][R2] ;  /* 0x01000000020e7b82 */ /* 0x0007220000000a00 */
[----:B------:R-:W1:Y:S01]  /*6400*/  LDCU.64 UR6, c[0x4][0x88] ;  /* 0x01001100ff0677ac */ /* 0x000e620008000a00 */
[----:B------:R-:W-:Y:S01]  /*6410*/  IMAD.MOV.U32 R13, RZ, RZ, RZ ;  /* 0x000000ffff0d7224 */ /* 0x000fe200078e00ff */
[----:B------:R-:W1:Y:S01]  /*6420*/  LDCU.64 UR4, c[0x4][0x8] ;  /* 0x01000100ff0477ac */ /* 0x000e620008000a00 */
[----:B--2---:R-:W-:Y:S01]  /*6430*/  MOV R5, UR9 ;  /* 0x0000000900057c02 */ /* 0x004fe20008000f00 */
[----:B------:R-:W-:Y:S01]  /*6440*/  IMAD.U32 R4, RZ, RZ, UR8 ;  /* 0x00000008ff047e24 */ /* 0x000fe2000f8e00ff */
[----:B-1----:R-:W-:Y:S01]  /*6450*/  MOV R7, UR7 ;  /* 0x0000000700077c02 */ /* 0x002fe20008000f00 */
[----:B------:R-:W-:Y:S01]  /*6460*/  IMAD.U32 R6, RZ, RZ, UR6 ;  /* 0x00000006ff067e24 */ /* 0x000fe2000f8e00ff */
[----:B------:R-:W-:Y:S01]  /*6470*/  MOV R11, UR5 ;  /* 0x00000005000b7c02 */ /* 0x000fe20008000f00 */
[----:B------:R-:W-:Y:S02]  /*6480*/  IMAD.U32 R10, RZ, RZ, UR4 ;  /* 0x00000004ff0a7e24 */ /* 0x000fe4000f8e00ff */
[----:B------:R-:W-:Y:S07]  /*6490*/  LEPC R20, `(.L_x_96) ;  /* 0x000000001014794e */ /* 0x000fee0000000000 */
[----:B---345:R-:W-:Y:S05]  /*64a0*/  CALL.ABS.NOINC R14 ;  /* 0x000000000e007343 */ /* 0x038fea0003c00000 */
.L_x_96:
[----:B------:R-:W1:Y:S01]  /*64b0*/  LDCU.64 UR8, c[0x4][0x80] ;  /* 0x01001000ff0877ac */ /* 0x000e620008000a00 */
[----:B------:R-:W2:Y:S01]  /*64c0*/  LDC.64 R2, c[0x4][R2] ;  /* 0x0100000002027b82 */ /* 0x000ea20000000a00 */
[----:B------:R-:W-:Y:S02]  /*64d0*/  HFMA2 R12, -RZ, RZ, 0, 5.9604644775390625e-08 ;  /* 0x00000001ff0c7431 */ /* 0x000fe400000001ff */
[----:B------:R-:W-:Y:S02]  /*64e0*/  IMAD.MOV.U32 R8, RZ, RZ, 0x70 ;  /* 0x00000070ff087424 */ /* 0x000fe400078e00ff */
[----:B------:R-:W-:Y:S01]  /*64f0*/  IMAD.MOV.U32 R13, RZ, RZ, RZ ;  /* 0x000000ffff0d7224 */ /* 0x000fe200078e00ff */
[----:B------:R-:W3:Y:S01]  /*6500*/  LDCU.64 UR6, c[0x4][0x88] ;  /* 0x01001100ff0677ac */ /* 0x000ee20008000a00 */
[----:B------:R-:W4:Y:S01]  /*6510*/  LDCU.64 UR4, c[0x4][0x8] ;  /* 0x01000100ff0477ac */ /* 0x000f220008000a00 */
[----:B-1----:R-:W-:Y:S02]  /*6520*/  MOV R4, UR8 ;  /* 0x0000000800047c02 */ /* 0x002fe40008000f00 */
[----:B------:R-:W-:Y:S02]  /*6530*/  MOV R5, UR9 ;  /* 0x0000000900057c02 */ /* 0x000fe40008000f00 */
[----:B---3--:R-:W-:Y:S01]  /*6540*/  MOV R7, UR7 ;  /* 0x0000000700077c02 */ /* 0x008fe20008000f00 */
[----:B------:R-:W-:Y:S01]  /*6550*/  IMAD.U32 R6, RZ, RZ, UR6 ;  /* 0x00000006ff067e24 */ /* 0x000fe2000f8e00ff */
[----:B----4-:R-:W-:Y:S01]  /*6560*/  MOV R11, UR5 ;  /* 0x00000005000b7c02 */ /* 0x010fe20008000f00 */
[----:B------:R-:W-:Y:S02]  /*6570*/  IMAD.U32 R10, RZ, RZ, UR4 ;  /* 0x00000004ff0a7e24 */ /* 0x000fe4000f8e00ff */
[----:B------:R-:W-:Y:S07]  /*6580*/  LEPC R20, `(.L_x_95) ;  /* 0x000000001014794e */ /* 0x000fee0000000000 */
[----:B--2---:R-:W-:Y:S05]  /*6590*/  CALL.ABS.NOINC R2 ;  /* 0x0000000002007343 */ /* 0x004fea0003c00000 */
.L_x_95:
[----:B------:R-:W-:Y:S05]  /*65a0*/  BSYNC.RECONVERGENT B6 ;  /* 0x0000000000067941 */ /* 0x000fea0003800200 */
.L_x_94:
[----:B------:R-:W-:Y:S01]  /*65b0*/  R2UR UR5, R67 ;  /* 0x00000000430572ca */ /* 0x000fe200000e0000 */
[----:B------:R-:W-:Y:S01]  /*65c0*/  UISETP.NE.AND UP2, UPT, UR62, URZ, UPT ;  /* 0x000000ff3e00728c */ /* 0x000fe2000bf45270 */
[----:B------:R-:W-:Y:S02]  /*65d0*/  R2UR UR4, R66 ;  /* 0x00000000420472ca */ /* 0x000fe400000e0000 */
[----:B------:R-:W-:Y:S02]  /*65e0*/  ISETP.NE.U32.AND P4, PT, R50, RZ, PT ;  /* 0x000000ff3200720c */ /* 0x000fe40003f85070 */
[----:B------:R-:W-:Y:S02]  /*65f0*/  ISETP.NE.U32.AND P2, PT, RZ, UR56, PT ;  /* 0x00000038ff007c0c */ /* 0x000fe4000bf45070 */
[----:B------:R-:W-:Y:S02]  /*6600*/  PLOP3.LUT P1, PT, PT, PT, UP2, 0x80, 0x8 ;  /* 0x000000000008781c */ /* 0x000fe40003f2f028 */
[----:B------:R-:W-:Y:S02]  /*6610*/  ISETP.NE.AND.EX P4, PT, R51, RZ, PT, P4 ;  /* 0x000000ff3300720c */ /* 0x000fe40003f85340 */
[----:B------:R-:W-:Y:S01]  /*6620*/  ISETP.NE.AND.EX P2, PT, RZ, UR57, PT, P2 ;  /* 0x00000039ff007c0c */ /* 0x000fe2000bf45320 */
[----:B------:R-:W-:Y:S04]  /*6630*/  UISETP.NE.U32.AND UP0, UPT, UR5, URZ, UPT ;  /* 0x000000ff0500728c */ /* 0x000fe8000bf05070 */
[----:B------:R-:W-:Y:S02]  /*6640*/  UISETP.NE.AND.EX UP1, UPT, UR4, URZ, UPT, UP0 ;  /* 0x000000ff0400728c */ /* 0x000fe4000bf25300 */
[----:B------:R-:W-:Y:S02]  /*6650*/  UPLOP3.LUT UP0, UPT, UPT, UPT, UPT, 0x40, 0x4 ;  /* 0x000000000004789c */ /* 0x000fe40003f0e870 */
[----:B------:R-:W-:Y:S06]  /*6660*/  @UP2 UPLOP3.LUT UP0, UPT, UPT, UPT, UP1, 0x80, 0x8 ;  /* 0x000000000008289c */ /* 0x000fec0003f0f010 */
[----:B------:R-:W-:Y:S01]  /*6670*/  PLOP3.LUT P0, PT, PT, PT, UP0, 0x80, 0x8 ;  /* 0x000000000008781c */ /* 0x000fe20003f0f008 */
[----:B------:R-:W-:Y:S01]  /*6680*/  @!UPT UIADD3 URZ, UPT, UPT, URZ, URZ, URZ ;  /* 0x000000fffffff290 */ /* 0x000fe2000fffe0ff */
[----:B------:R-:W-:Y:S11]  /*6690*/  BRA.U !UP1, `(.L_x_97) ;  /* 0x0000000109407547 */ /* 0x000ff6000b800000 */
[----:B------:R-:W-:Y:S01]  /*66a0*/  UISETP.NE.U32.AND UP0, UPT, UR56, URZ, UPT ;  /* 0x000000ff3800728c */ /* 0x000fe2000bf05070 */
[----:B------:R-:W-:Y:S01]  /*66b0*/  R2UR UR6, R67 ;  /* 0x00000000430672ca */ /* 0x000fe200000e0000 */
[----:B------:R-:W2:Y:S01]  /*66c0*/  LDCU.64 UR8, c[0x0][0x358] ;  /* 0x00006b00ff0877ac */ /* 0x000ea20008000a00 */
[----:B------:R-:W-:Y:S02]  /*66d0*/  HFMA2 R53, -RZ, RZ, 0, 5.9604644775390625e-08 ;  /* 0x00000001ff357431 */ /* 0x000fe400000001ff */
[----:B-1----:R-:W-:Y:S01]  /*66e0*/  IMAD.MOV.U32 R0, RZ, RZ, 0x1 ;  /* 0x00000001ff007424 */ /* 0x002fe200078e00ff */
[----:B------:R-:W-:Y:S06]  /*66f0*/  UISETP.NE.AND.EX UP0, UPT, UR57, URZ, UPT, UP0 ;  /* 0x000000ff3900728c */ /* 0x000fec000bf05300 */
[----:B------:R-:W-:Y:S05]  /*6700*/  PLOP3.LUT P3, PT, PT, PT, UP0, 0x80, 0x8 ;  /* 0x000000000008781c */ /* 0x000fea0003f6f008 */
[----:B------:R-:W1:Y:S01]  /*6710*/  @UP0 LDCU.64 UR4, c[0x0][0x888] ;  /* 0x00011100ff0407ac */ /* 0x000e620008000a00 */
[----:B------:R-:W-:Y:S07]  /*6720*/  @UP0 UIMAD UR6, UR60, UR6, URZ ;  /* 0x000000063c0602a4 */ /* 0x000fee000f8e02ff */
[----:B------:R-:W-:Y:S01]  /*6730*/  @!P3 PRMT R53, R0, 0x7610, R53 ;  /* 0x000076100035b816 */ /* 0x000fe20000000035 */
[----:B-1----:R-:W-:Y:S06]  /*6740*/  @UP0 UIMAD.WIDE UR4, UR6, 0x4, UR4 ;  /* 0x00000004060408a5 */ /* 0x002fec000f8e0204 */
[----:B------:R-:W-:Y:S02]  /*6750*/  IMAD.U32 R2, RZ, RZ, UR4 ;  /* 0x00000004ff027e24 */ /* 0x000fe4000f8e00ff */
[----:B------:R-:W-:Y:S03]  /*6760*/  IMAD.U32 R3, RZ, RZ, UR5 ;  /* 0x00000005ff037e24 */ /* 0x000fe6000f8e00ff */
[----:B------:R-:W1:Y:S02]  /*6770*/  @!UP0 LDCU UR4, c[0x0][0x880] ;  /* 0x00011000ff0487ac */ /* 0x000e640008000800 */
[----:B--2--5:R2:W5:Y:S02]  /*6780*/  @P3 LDG.E R27, desc[UR8][R2.64] ;  /* 0x00000008021b3981 */ /* 0x024564000c1e1900 */
[----:B-12---:R-:W-:Y:S02]  /*6790*/  @!P3 MOV R27, UR4 ;  /* 0x00000004001bbc02 */ /* 0x006fe40008000f00 */
.L_x_97:
[----:B------:R-:W-:Y:S05]  /*67a0*/  @!P4 BRA `(.L_x_98) ;  /* 0x000000000024c947 */ /* 0x000fea0003800000 */
[----:B------:R-:W-:Y:S01]  /*67b0*/  ISETP.NE.U32.AND P3, PT, R48, RZ, PT ;  /* 0x000000ff3000720c */ /* 0x000fe20003f65070 */
[----:B------:R-:W2:Y:S03]  /*67c0*/  LDCU.64 UR4, c[0x0][0x358] ;  /* 0x00006b00ff0477ac */ /* 0x000ea60008000a00 */
[----:B------:R-:W-:Y:S11]  /*67d0*/  ISETP.NE.AND.EX P3, PT, R49, RZ, PT, P3 ;  /* 0x000000ff3100720c */ /* 0x000ff60003f65330 */
[----:B------:R-:W-:Y:S02]  /*67e0*/  @!UPT UIADD3 URZ, UPT, UPT, URZ, URZ, URZ ;  /* 0x000000fffffff290 */ /* 0x000fe4000fffe0ff */
[----:B------:R-:W3:Y:S01]  /*67f0*/  @P3 LDC.64 R2, c[0x0][0x8a8] ;  /* 0x00022a00ff023b82 */ /* 0x000ee20000000a00 */
[----:B-1----:R-:W-:Y:S04]  /*6800*/  @P3 IMAD R0, R50, UR60, RZ ;  /* 0x0000003c32003c24 */ /* 0x002fe8000f8e02ff */
[----:B---3--:R-:W-:Y:S05]  /*6810*/  @P3 IMAD.WIDE R2, R0, 0x4, R2 ;  /* 0x0000000400023825 */ /* 0x008fea00078e0202 */
[----:B--2--5:R2:W5:Y:S02]  /*6820*/  @P3 LDG.E R24, desc[UR4][R2.64] ;  /* 0x0000000402183981 */ /* 0x024564000c1e1900 */
[----:B--2---:R-:W3:Y:S02]  /*6830*/  @!P3 LDC R24, c[0x0][0x8a0] ;  /* 0x00022800ff18bb82 */ /* 0x004ee40000000800 */
.L_x_98:
[----:B-----5:R-:W-:Y:S01]  /*6840*/  FSETP.NEU.AND P3, PT, R27, RZ, PT ;  /* 0x000000ff1b00720b */ /* 0x020fe20003f6d000 */
[----:B------:R-:W-:Y:S01]  /*6850*/  IMAD.SHL.U32 R74, R52, 0x4, RZ ;  /* 0x00000004344a7824 */ /* 0x000fe200078e00ff */
[----:B------:R-:W-:Y:S01]  /*6860*/  SEL R4, RZ, 0xffffffff, P2 ;  /* 0xffffffffff047807 */ /* 0x000fe20001000000 */
[----:B------:R-:W-:Y:S01]  /*6870*/  BSSY B1, `(.L_x_99) ;  /* 0x0000044000017945 */ /* 0x000fe20003800000 */
[----:B------:R-:W-:Y:S01]  /*6880*/  @P1 LOP3.LUT P2, RZ, R53, 0xff, RZ, 0xc0, !PT ;  /* 0x000000ff35ff1812 */ /* 0x000fe2000784c0ff */
[----:B------:R-:W-:Y:S01]  /*6890*/  VIADD R70, R74, UR43 ;  /* 0x0000002b4a467c36 */ /* 0x000fe20008000000 */
[----:B-1----:R-:W-:Y:S01]  /*68a0*/  @P1 SEL R0, RZ, 0xffffffff, P3 ;  /* 0xffffffffff001807 */ /* 0x002fe20001800000 */
[----:B------:R-:W-:Y:S01]  /*68b0*/  IMAD.MOV.U32 R75, RZ, RZ, 0x1 ;  /* 0x00000001ff4b7424 */ /* 0x000fe200078e00ff */
[----:B------:R-:W-:Y:S01]  /*68c0*/  LOP3.LUT R62, R62, 0x1, RZ, 0x3c, !PT ;  /* 0x000000013e3e7812 */ /* 0x000fe200078e3cff */
[----:B------:R-:W-:Y:S01]  /*68d0*/  IMAD.MOV.U32 R73, RZ, RZ, RZ ;  /* 0x000000ffff497224 */ /* 0x000fe200078e00ff */
[----:B------:R-:W-:Y:S02]  /*68e0*/  @P0 SEL R0, R4, R0, !P2 ;  /* 0x0000000004000207 */ /* 0x000fe40005000000 */
[----:B------:R-:W-:Y:S02]  /*68f0*/  CS2R R38, SRZ ;  /* 0x0000000000267805 */ /* 0x000fe4000001ff00 */
[----:B------:R-:W-:Y:S02]  /*6900*/  LEA R26, R22, UR43, 0x3 ;  /* 0x0000002b161a7c11 */ /* 0x000fe4000f8e18ff */
[----:B------:R-:W-:Y:S02]  /*6910*/  CS2R R36, SRZ ;  /* 0x0000000000247805 */ /* 0x000fe4000001ff00 */
[----:B------:R-:W-:Y:S02]  /*6920*/  @P1 LOP3.LUT R0, R0, 0x1, RZ, 0xc0, !PT ;  /* 0x0000000100001812 */ /* 0x000fe400078ec0ff */
[----:B------:R-:W-:Y:S02]  /*6930*/  CS2R R34, SRZ ;  /* 0x0000000000227805 */ /* 0x000fe4000001ff00 */
[----:B------:R-:W-:Y:S02]  /*6940*/  SHF.L.U32 R2, R61, 0x1f, RZ ;  /* 0x0000001f3d027819 */ /* 0x000fe400000006ff */
[----:B------:R-:W-:Y:S02]  /*6950*/  CS2R R32, SRZ ;  /* 0x0000000000207805 */ /* 0x000fe4000001ff00 */
[----:B------:R-:W-:Y:S02]  /*6960*/  ISETP.NE.U32.OR P6, PT, R0, 0x1, !P1 ;  /* 0x000000010000780c */ /* 0x000fe40004fc5470 */
[----:B------:R-:W-:Y:S02]  /*6970*/  CS2R R42, SRZ ;  /* 0x00000000002a7805 */ /* 0x000fe4000001ff00 */
[----:B------:R-:W-:Y:S02]  /*6980*/  PLOP3.LUT P2, PT, PT, PT, UP1, 0x80, 0x8 ;  /* 0x000000000008781c */ /* 0x000fe40003f4f018 */
[----:B------:R-:W-:Y:S02]  /*6990*/  CS2R R40, SRZ ;  /* 0x0000000000287805 */ /* 0x000fe4000001ff00 */
[----:B------:R-:W-:Y:S02]  /*69a0*/  LEA.HI R25, R22, R22, RZ, 0x1 ;  /* 0x0000001616197211 */ /* 0x000fe400078f08ff */
[----:B------:R-:W-:Y:S02]  /*69b0*/  CS2R R46, SRZ ;  /* 0x00000000002e7805 */ /* 0x000fe4000001ff00 */
[----:B------:R-:W-:Y:S02]  /*69c0*/  LOP3.LUT P4, R58, R53, 0xff, RZ, 0xc0, !PT ;  /* 0x000000ff353a7812 */ /* 0x000fe4000788c0ff */
[----:B------:R-:W-:Y:S02]  /*69d0*/  CS2R R44, SRZ ;  /* 0x00000000002c7805 */ /* 0x000fe4000001ff00 */
[----:B------:R-:W-:Y:S01]  /*69e0*/  SEL R3, RZ, 0xffffffff, P3 ;  /* 0xffffffffff037807 */ /* 0x000fe20001800000 */
[----:B------:R-:W-:Y:S01]  /*69f0*/  VIADD R71, R70, 0x400 ;  /* 0x0000040046477836 */ /* 0x000fe20000000000 */
[----:B------:R-:W-:Y:S01]  /*6a00*/  P2R R68, PR, RZ, 0x40 ;  /* 0x00000040ff447803 */ /* 0x000fe20000000000 */
[----:B------:R-:W-:Y:S01]  /*6a10*/  IMAD.IADD R69, R63, 0x1, R70 ;  /* 0x000000013f457824 */ /* 0x000fe200078e0246 */
[----:B------:R-:W-:Y:S02]  /*6a20*/  @P6 SHF.L.U32 R0, R62, 0x1f, RZ ;  /* 0x0000001f3e006819 */ /* 0x000fe400000006ff */
[----:B------:R-:W-:Y:S02]  /*6a30*/  @P2 SEL R3, R4, R3, !P4 ;  /* 0x0000000304032207 */ /* 0x000fe40006000000 */
[----:B------:R1:W2:Y:S02]  /*6a40*/  @P6 SYNCS.PHASECHK.TRANS64.TRYWAIT P1, [UR43+0x20], R0 ;  /* 0x00002000ff0065a7 */ /* 0x0002a4000802112b */
[----:B------:R-:W-:Y:S04]  /*6a50*/  LOP3.LUT R3, R3, 0x1, RZ, 0xc0, !PT ;  /* 0x0000000103037812 */ /* 0x000fe800078ec0ff */
[----:B------:R-:W-:Y:S04]  /*6a60*/  ISETP.NE.U32.AND P5, PT, R3, 0x1, PT ;  /* 0x000000010300780c */ /* 0x000fe80003fa5070 */
[----:B------:R-:W-:Y:S01]  /*6a70*/  P2R R76, PR, RZ, 0x20 ;  /* 0x00000020ff4c7803 */ /* 0x000fe20000000000 */
[----:B------:R4:W3:Y:S01]  /*6a80*/  SYNCS.PHASECHK.TRANS64.TRYWAIT P0, [R26+URZ+0x90], R2 ;  /* 0x000090021a0075a7 */ /* 0x0008e200080011ff */
[C---:B-1----:R-:W-:Y:S01]  /*6a90*/  IMAD.SHL.U32 R0, R25.reuse, 0x40, RZ ;  /* 0x0000004019007824 */ /* 0x042fe200078e00ff */
[----:B------:R-:W-:Y:S04]  /*6aa0*/  LOP3.LUT R25, R25, 0xffe, RZ, 0xc0, !PT ;  /* 0x00000ffe19197812 */ /* 0x000fe800078ec0ff */
[----:B------:R-:W-:Y:S01]  /*6ab0*/  LOP3.LUT R0, R0, 0xffffff80, RZ, 0xc0, !PT ;  /* 0xffffff8000007812 */ /* 0x000fe200078ec0ff */
[----:B------:R-:W-:Y:S04]  /*6ac0*/  IMAD.IADD R25, R22, 0x1, -R25 ;  /* 0x0000000116197824 */ /* 0x000fe800078e0a19 */
[----:B------:R-:W-:Y:S04]  /*6ad0*/  IMAD.IADD R0, R23, 0x1, R0 ;  /* 0x0000000117007824 */ /* 0x000fe800078e0200 */
[----:B------:R-:W-:Y:S01]  /*6ae0*/  IMAD R25, R25, 0x100000, R0 ;  /* 0x0010000019197824 */ /* 0x000fe200078e0200 */
[----:B--2---:R-:W-:Y:S01]  /*6af0*/  @P6 SEL R75, RZ, 0x1, !P1 ;  /* 0x00000001ff4b6807 */ /* 0x004fe20004800000 */
[----:B----4-:R-:W-:Y:S06]  /*6b00*/  @!P6 BRA `(.L_x_100) ;  /* 0x000000000068e947 */ /* 0x010fec0003800000 */
[C---:B------:R-:W-:Y:S01]  /*6b10*/  @P5 IMAD R5, R64.reuse, 0x4, R71 ;  /* 0x0000000440055824 */ /* 0x040fe200078e0247 */
[----:B------:R-:W-:Y:S01]  /*6b20*/  ISETP.NE.AND P1, PT, R75, RZ, PT ;  /* 0x000000ff4b00720c */ /* 0x000fe20003f25270 */
[----:B------:R-:W-:Y:S01]  /*6b30*/  @P5 IMAD R4, R64, 0x4, R70 ;  /* 0x0000000440045824 */ /* 0x000fe200078e0246 */
[----:B------:R-:W-:Y:S01]  /*6b40*/  BSSY B0, `(.L_x_101) ;  /* 0x000000e000007945 */ /* 0x000fe20003800000 */
[----:B------:R-:W-:Y:S01]  /*6b50*/  IMAD.MOV.U32 R38, RZ, RZ, RZ ;  /* 0x000000ffff267224 */ /* 0x000fe200078e00ff */
[----:B------:R-:W-:Y:S01]  /*6b60*/  CS2R R34, SRZ ;  /* 0x0000000000227805 */ /* 0x000fe2000001ff00 */
[----:B------:R-:W-:Y:S01]  /*6b70*/  @P5 IMAD.IADD R5, R63, 0x1, R5 ;  /* 0x000000013f055824 */ /* 0x000fe200078e0205 */
[----:B------:R-:W-:Y:S02]  /*6b80*/  CS2R R32, SRZ ;  /* 0x0000000000207805 */ /* 0x000fe4000001ff00 */
[----:B------:R-:W-:Y:S02]  /*6b90*/  CS2R R36, SRZ ;  /* 0x0000000000247805 */ /* 0x000fe4000001ff00 */
[----:B------:R-:W-:Y:S02]  /*6ba0*/  CS2R R46, SRZ ;  /* 0x00000000002e7805 */ /* 0x000fe4000001ff00 */
[----:B------:R-:W-:Y:S02]  /*6bb0*/  CS2R R44, SRZ ;  /* 0x00000000002c7805 */ /* 0x000fe4000001ff00 */
[----:B------:R-:W-:Y:S02]  /*6bc0*/  CS2R R42, SRZ ;  /* 0x00000000002a7805 */ /* 0x000fe4000001ff00 */
[----:B------:R-:W-:Y:S01]  /*6bd0*/  CS2R R40, SRZ ;  /* 0x0000000000287805 */ /* 0x000fe2000001ff00 */
[----:B------:R-:W-:Y:S06]  /*6be0*/  @P1 BRA `(.L_x_102) ;  /* 0x00000000000c1947 */ /* 0x000fec0003800000 */
[----:B------:R-:W-:Y:S04]  /*6bf0*/  SHF.L.U32 R3, R62, 0x1f, RZ ;  /* 0x0000001f3e037819 */ /* 0x000fe800000006ff */
[----:B------:R-:W1:Y:S02]  /*6c00*/  SYNCS.PHASECHK.TRANS64.TRYWAIT P1, [UR43+0x20], R3 ;  /* 0x00002003ff0075a7 */ /* 0x000e64000802112b */
[----:B-1----:R-:W-:Y:S05]  /*6c10*/  @!P1 BRA `(.L_x_103) ;  /* 0x0000003000689947 */ /* 0x002fea0003800000 */
.L_x_102:
[----:B------:R-:W-:Y:S05]  /*6c20*/  BSYNC B0 ;  /* 0x0000000000007941 */ /* 0x000fea0003800000 */
.L_x_101:
[----:B------:R-:W-:Y:S01]  /*6c30*/  ISETP.NE.AND P1, PT, R76, RZ, PT ;  /* 0x000000ff4c00720c */ /* 0x000fe20003f25270 */
[----:B------:R-:W-:Y:S11]  /*6c40*/  HFMA2 R73, -RZ, RZ, 0, 5.9604644775390625e-08 ;  /* 0x00000001ff497431 */ /* 0x000ff600000001ff */
[----:B------:R-:W-:Y:S01]  /*6c50*/  @!UPT UIADD3 URZ, UPT, UPT, URZ, URZ, URZ ;  /* 0x000000fffffff290 */ /* 0x000fe2000fffe0ff */
[----:B------:R-:W-:Y:S05]  /*6c60*/  @P1 WARPSYNC.ALL ;  /* 0x0000000000001948 */ /* 0x000fea0003800000 */
[----:B------:R2:W4:Y:S04]  /*6c70*/  @P1 LDSM.16.M88.4 R32, [R4+0x400] ;  /* 0x000400000420183b */ /* 0x0005280000000200 */
[----:B------:R2:W1:Y:S04]  /*6c80*/  @P1 LDSM.16.M88.4 R36, [R5] ;  /* 0x000000000524183b */ /* 0x0004680000000200 */
[----:B------:R2:W1:Y:S04]  /*6c90*/  @P1 LDSM.16.M88.4 R44, [R74+UR43+0x400] ;  /* 0x0004002b4a2c183b */ /* 0x0004680008000200 */
[----:B------:R2:W1:Y:S02]  /*6ca0*/  @P1 LDSM.16.M88.4 R40, [R69+0x400] ;  /* 0x000400004528183b */ /* 0x0004640000000200 */
.L_x_100:
[----:B------:R-:W-:Y:S05]  /*6cb0*/  BSYNC B1 ;  /* 0x0000000000017941 */ /* 0x000fea0003800000 */
.L_x_99:
[----:B-1----:R-:W-:Y:S04]  /*6cc0*/  SHF.R.U32.HI R0, RZ, 0x15, R25 ;  /* 0x00000015ff007819 */ /* 0x002fe80000011619 */
[----:B------:R-:W-:Y:S01]  /*6cd0*/  LOP3.LUT P1, RZ, R0, 0x3, R54, 0x48, !PT ;  /* 0x0000000300ff7812 */ /* 0x000fe20007824836 */
[----:B------:R-:W-:Y:S01]  /*6ce0*/  @!UPT UIADD3 URZ, UPT, UPT, URZ, URZ, URZ ;  /* 0x000000fffffff290 */ /* 0x000fe2000fffe0ff */
[----:B---3--:R-:W-:Y:S11]  /*6cf0*/  @P0 BRA `(.L_x_104) ;  /* 0x0000000000080947 */ /* 0x008ff60003800000 */
[----:B------:R-:W1:Y:S02]  /*6d00*/  SYNCS.PHASECHK.TRANS64.TRYWAIT P0, [R26+URZ+0x90], R2 ;  /* 0x000090021a0075a7 */ /* 0x000e6400080011ff */
[----:B-1----:R-:W-:Y:S05]  /*6d10*/  @!P0 BRA `(.L_x_105) ;  /* 0x0000003000408947 */ /* 0x002fea0003800000 */
.L_x_104:
[----:B------:R-:W-:Y:S05]  /*6d20*/  @!P1 BRA `(.L_x_106) ;  /* 0x0000000000409947 */ /* 0x000fea0003800000 */
[----:B------:R-:W2:Y:S01]  /*6d30*/  LDCU.64 UR8, c[0x4][0x70] ;  /* 0x01000e00ff0877ac */ /* 0x000ea20008000a00 */
[----:B------:R-:W-:Y:S01]  /*6d40*/  MOV R3, 0x0 ;  /* 0x0000000000037802 */ /* 0x000fe20000000f00 */
[----:B------:R-:W-:Y:S02]  /*6d50*/  HFMA2 R12, -RZ, RZ, 0, 5.9604644775390625e-08 ;  /* 0x00000001ff0c7431 */ /* 0x000fe400000001ff */
[----:B------:R-:W-:Y:S02]  /*6d60*/  IMAD.MOV.U32 R8, RZ, RZ, 0x192 ;  /* 0x00000192ff087424 */ /* 0x000fe400078e00ff */
[----:B------:R-:W-:Y:S01]  /*6d70*/  IMAD.MOV.U32 R13, RZ, RZ, RZ ;  /* 0x000000ffff0d7224 */ /* 0x000fe200078e00ff */
[----:B------:R-:W3:Y:S01]  /*6d80*/  LDCU.64 UR6, c[0x4][0x78] ;  /* 0x01000f00ff0677ac */ /* 0x000ee20008000a00 */
[----:B-1----:R-:W1:Y:S01]  /*6d90*/  LDC.64 R2, c[0x4][R3] ;  /* 0x0100000003027b82 */ /* 0x002e620000000a00 */
[----:B------:R-:W5:Y:S01]  /*6da0*/  LDCU.64 UR4, c[0x4][0x10] ;  /* 0x01000200ff0477ac */ /* 0x000f620008000a00 */
[----:B--2---:R-:W-:Y:S01]  /*6db0*/  MOV R5, UR9 ;  /* 0x0000000900057c02 */ /* 0x004fe20008000f00 */
[----:B------:R-:W-:Y:S01]  /*6dc0*/  IMAD.U32 R4, RZ, RZ, UR8 ;  /* 0x00000008ff047e24 */ /* 0x000fe2000f8e00ff */
[----:B---3--:R-:W-:Y:S01]  /*6dd0*/  MOV R7, UR7 ;  /* 0x0000000700077c02 */ /* 0x008fe20008000f00 */
[----:B------:R-:W-:Y:S01]  /*6de0*/  IMAD.U32 R6, RZ, RZ, UR6 ;  /* 0x00000006ff067e24 */ /* 0x000fe2000f8e00ff */
[----:B-----5:R-:W-:Y:S01]  /*6df0*/  MOV R11, UR5 ;  /* 0x00000005000b7c02 */ /* 0x020fe20008000f00 */
[----:B------:R-:W-:Y:S02]  /*6e00*/  IMAD.U32 R10, RZ, RZ, UR4 ;  /* 0x00000004ff0a7e24 */ /* 0x000fe4000f8e00ff */
[----:B------:R-:W-:Y:S07]  /*6e10*/  LEPC R20, `(.L_x_106) ;  /* 0x000000001014794e */ /* 0x000fee0000000000 */
[----:B-1--4-:R-:W-:Y:S05]  /*6e20*/  CALL.ABS.NOINC R2 ;  /* 0x0000000002007343 */ /* 0x012fea0003c00000 */
.L_x_106:
[----:B------:R-:W-:Y:S01]  /*6e30*/  LOP3.LUT R20, R44, 0xffffe000, RZ, 0xc0, !PT ;  /* 0xffffe0002c147812 */ /* 0x000fe200078ec0ff */
[----:B------:R-:W-:Y:S05]  /*6e40*/  WARPSYNC.ALL ;  /* 0x0000000000007948 */ /* 0x000fea0003800000 */
[----:B------:R-:W-:Y:S01]  /*6e50*/  R2UR UR4, R25 ;  /* 0x00000000190472ca */ /* 0x000fe200000e0000 */
[----:B------:R-:W-:Y:S01]  /*6e60*/  IMAD.SHL.U32 R77, R64, 0x4, RZ ;  /* 0x00000004404d7824 */ /* 0x000fe200078e00ff */
[----:B------:R-:W-:Y:S01]  /*6e70*/  LOP3.LUT R21, R45, 0xffffe000, RZ, 0xc0, !PT ;  /* 0xffffe0002d157812 */ /* 0x000fe200078ec0ff */
[----:B------:R-:W-:Y:S01]  /*6e80*/  BSSY.RECONVERGENT B0, `(.L_x_107) ;  /* 0x0000059000007945 */ /* 0x000fe20003800200 */
[----:B------:R-:W-:Y:S02]  /*6e90*/  ISETP.NE.AND P0, PT, R65, RZ, PT ;  /* 0x000000ff4100720c */ /* 0x000fe40003f05270 */
[----:B------:R-:W-:Y:S05]  /*6ea0*/  IADD3 R71, PT, PT, R71, R77, RZ ;  /* 0x0000004d47477210 */ /* 0x000fea0007ffe0ff */
[----:B------:R-:W-:Y:S02]  /*6eb0*/  IMAD.IADD R72, R63, 0x1, R71 ;  /* 0x000000013f487824 */ /* 0x000fe400078e0247 */
[----:B--2---:R-:W2:Y:S02]  /*6ec0*/  LDTM.16dp128bit.x8 R4, tmem[UR4] ;  /* 0x00000004000479ee */ /* 0x004ea40008180000 */
[C---:B--2---:R-:W-:Y:S01]  /*6ed0*/  FMUL R0, R24.reuse, R4 ;  /* 0x0000000418007220 */ /* 0x044fe20000400000 */
[C---:B-1----:R-:W-:Y:S01]  /*6ee0*/  FMUL R2, R24.reuse, R5 ;  /* 0x0000000518027220 */ /* 0x042fe20000400000 */
[C---:B------:R-:W-:Y:S01]  /*6ef0*/  FMUL R3, R24.reuse, R6 ;  /* 0x0000000618037220 */ /* 0x040fe20000400000 */
[----:B------:R-:W-:Y:S01]  /*6f00*/  FMUL R4, R24, R8 ;  /* 0x0000000818047220 */ /* 0x000fe20000400000 */
[C---:B------:R-:W-:Y:S01]  /*6f10*/  FFMA R28, R27.reuse, R20, R0 ;  /* 0x000000141b1c7223 */ /* 0x040fe20000000000 */
[----:B------:R-:W-:Y:S01]  /*6f20*/  LOP3.LUT R0, R46, 0xffffe000, RZ, 0xc0, !PT ;  /* 0xffffe0002e007812 */ /* 0x000fe200078ec0ff */
[----:B------:R-:W-:Y:S01]  /*6f30*/  FFMA R29, R27, R21, R2 ;  /* 0x000000151b1d7223 */ /* 0x000fe20000000002 */
[----:B------:R-:W-:Y:S01]  /*6f40*/  LOP3.LUT R2, R47, 0xffffe000, RZ, 0xc0, !PT ;  /* 0xffffe0002f027812 */ /* 0x000fe200078ec0ff */
[C---:B------:R-:W-:Y:S01]  /*6f50*/  FMUL R5, R24.reuse, R9 ;  /* 0x0000000918057220 */ /* 0x040fe20000400000 */
[----:B------:R-:W-:Y:S01]  /*6f60*/  F2FP.TF32.F32.PACK_B R28, R28 ;  /* 0x0000001cff1c723e */ /* 0x000fe200024050ff */
[C---:B------:R-:W-:Y:S01]  /*6f70*/  FMUL R8, R24.reuse, R12 ;  /* 0x0000000c18087220 */ /* 0x040fe20000400000 */
[----:B------:R-:W-:Y:S01]  /*6f80*/  F2FP.TF32.F32.PACK_B R29, R29 ;  /* 0x0000001dff1d723e */ /* 0x000fe200024050ff */
[C---:B------:R-:W-:Y:S01]  /*6f90*/  FMUL R9, R24.reuse, R13 ;  /* 0x0000000d18097220 */ /* 0x040fe20000400000 */
[----:B------:R-:W-:Y:S01]  /*6fa0*/  FMUL R12, R24, R16 ;  /* 0x00000010180c7220 */ /* 0x000fe20000400000 */
[----:B------:R-:W-:Y:S01]  /*6fb0*/  LOP3.LUT R16, R40, 0xffffe000, RZ, 0xc0, !PT ;  /* 0xffffe00028107812 */ /* 0x000fe200078ec0ff */
[C---:B------:R-:W-:Y:S01]  /*6fc0*/  FMUL R7, R24.reuse, R7 ;  /* 0x0000000718077220 */ /* 0x040fe20000400000 */
[----:B------:R-:W-:Y:S01]  /*6fd0*/  FMUL R13, R24, R17 ;  /* 0x00000011180d7220 */ /* 0x000fe20000400000 */
[----:B------:R-:W-:Y:S01]  /*6fe0*/  LOP3.LUT R17, R41, 0xffffe000, RZ, 0xc0, !PT ;  /* 0xffffe00029117812 */ /* 0x000fe200078ec0ff */
[----:B------:R-:W-:Y:S01]  /*6ff0*/  FFMA R30, R27, R0, R3 ;  /* 0x000000001b1e7223 */ /* 0x000fe20000000003 */
[----:B------:R-:W-:Y:S01]  /*7000*/  LOP3.LUT R0, R42, 0xffffe000, RZ, 0xc0, !PT ;  /* 0xffffe0002a007812 */ /* 0x000fe200078ec0ff */
[----:B------:R-:W-:Y:S01]  /*7010*/  FMUL R6, R24, R10 ;  /* 0x0000000a18067220 */ /* 0x000fe20000400000 */
[----:B----4-:R-:W-:Y:S01]  /*7020*/  LOP3.LUT R3, R33, 0xffffe000, RZ, 0xc0, !PT ;  /* 0xffffe00021037812 */ /* 0x010fe200078ec0ff */
[----:B------:R-:W-:Y:S01]  /*7030*/  FFMA R31, R27, R2, R7 ;  /* 0x000000021b1f7223 */ /* 0x000fe20000000007 */
[----:B------:R-:W-:Y:S01]  /*7040*/  LOP3.LUT R2, R43, 0xffffe000, RZ, 0xc0, !PT ;  /* 0xffffe0002b027812 */ /* 0x000fe200078ec0ff */
[C---:B------:R-:W-:Y:S01]  /*7050*/  FFMA R4, R27.reuse, R16, R4 ;  /* 0x000000101b047223 */ /* 0x040fe20000000004 */
[----:B------:R-:W-:Y:S01]  /*7060*/  LOP3.LUT R16, R34, 0xffffe000, RZ, 0xc0, !PT ;  /* 0xffffe00022107812 */ /* 0x000fe200078ec0ff */
[C---:B------:R-:W-:Y:S01]  /*7070*/  FFMA R5, R27.reuse, R17, R5 ;  /* 0x000000111b057223 */ /* 0x040fe20000000005 */
[----:B------:R-:W-:Y:S01]  /*7080*/  F2FP.TF32.F32.PACK_B R30, R30 ;  /* 0x0000001eff1e723e */ /* 0x000fe200024050ff */
[C---:B------:R-:W-:Y:S01]  /*7090*/  FFMA R6, R27.reuse, R0, R6 ;  /* 0x000000001b067223 */ /* 0x040fe20000000006 */
[----:B------:R-:W-:Y:S01]  /*70a0*/  LOP3.LUT R0, R32, 0xffffe000, RZ, 0xc0, !PT ;  /* 0xffffe00020007812 */ /* 0x000fe200078ec0ff */
[C---:B------:R-:W-:Y:S01]  /*70b0*/  FMUL R11, R24.reuse, R11 ;  /* 0x0000000b180b7220 */ /* 0x040fe20000400000 */
[----:B------:R-:W-:Y:S01]  /*70c0*/  F2FP.TF32.F32.PACK_B R31, R31 ;  /* 0x0000001fff1f723e */ /* 0x000fe200024050ff */
[----:B------:R-:W-:Y:S01]  /*70d0*/  FMUL R10, R24, R14 ;  /* 0x0000000e180a7220 */ /* 0x000fe20000400000 */
[----:B------:R-:W-:Y:S01]  /*70e0*/  F2FP.TF32.F32.PACK_B R4, R4 ;  /* 0x00000004ff04723e */ /* 0x000fe200024050ff */
[----:B------:R-:W-:Y:S01]  /*70f0*/  FFMA R7, R27, R2, R11 ;  /* 0x000000021b077223 */ /* 0x000fe2000000000b */
[----:B------:R-:W-:Y:S01]  /*7100*/  LOP3.LUT R2, R35, 0xffffe000, RZ, 0xc0, !PT ;  /* 0xffffe00023027812 */ /* 0x000fe200078ec0ff */
[C---:B------:R-:W-:Y:S01]  /*7110*/  FFMA R8, R27.reuse, R0, R8 ;  /* 0x000000001b087223 */ /* 0x040fe20000000008 */
[----:B------:R-:W-:Y:S01]  /*7120*/  LOP3.LUT R0, R36, 0xffffe000, RZ, 0xc0, !PT ;  /* 0xffffe00024007812 */ /* 0x000fe200078ec0ff */
[----:B------:R1:W-:Y:S01]  /*7130*/  STSM.16.M88.4 [R70+0x400], R28 ;  /* 0x0004001c46007844 */ /* 0x0003e20000000200 */
[----:B------:R-:W-:Y:S01]  /*7140*/  F2FP.TF32.F32.PACK_B R5, R5 ;  /* 0x00000005ff05723e */ /* 0x000fe200024050ff */
[----:B------:R-:W-:Y:S01]  /*7150*/  FMUL R15, R24, R15 ;  /* 0x0000000f180f7220 */ /* 0x000fe20000400000 */
[----:B------:R-:W-:Y:S01]  /*7160*/  F2FP.TF32.F32.PACK_B R6, R6 ;  /* 0x00000006ff06723e */ /* 0x000fe200024050ff */
[C---:B------:R-:W-:Y:S01]  /*7170*/  FFMA R9, R27.reuse, R3, R9 ;  /* 0x000000031b097223 */ /* 0x040fe20000000009 */
[C---:B------:R-:W-:Y:S01]  /*7180*/  FFMA R10, R27.reuse, R16, R10 ;  /* 0x000000101b0a7223 */ /* 0x040fe2000000000a */
[----:B------:R-:W-:Y:S01]  /*7190*/  FFMA R11, R27, R2, R15 ;  /* 0x000000021b0b7223 */ /* 0x000fe2000000000f */
[----:B------:R-:W-:Y:S01]  /*71a0*/  LOP3.LUT R2, R37, 0xffffe000, RZ, 0xc0, !PT ;  /* 0xffffe00025027812 */ /* 0x000fe200078ec0ff */
[----:B------:R-:W-:Y:S01]  /*71b0*/  FFMA R12, R27, R0, R12 ;  /* 0x000000001b0c7223 */ /* 0x000fe2000000000c */
[----:B------:R-:W-:Y:S01]  /*71c0*/  LOP3.LUT R3, R38, 0xffffe000, RZ, 0xc0, !PT ;  /* 0xffffe00026037812 */ /* 0x000fe200078ec0ff */
[C---:B------:R-:W-:Y:S01]  /*71d0*/  FMUL R14, R24.reuse, R18 ;  /* 0x00000012180e7220 */ /* 0x040fe20000400000 */
[----:B------:R-:W-:Y:S01]  /*71e0*/  LOP3.LUT R0, R39, 0xffffe000, RZ, 0xc0, !PT ;  /* 0xffffe00027007812 */ /* 0x000fe200078ec0ff */
[----:B------:R-:W-:Y:S01]  /*71f0*/  FMUL R19, R24, R19 ;  /* 0x0000001318137220 */ /* 0x000fe20000400000 */
[----:B------:R-:W-:Y:S01]  /*7200*/  F2FP.TF32.F32.PACK_B R7, R7 ;  /* 0x00000007ff07723e */ /* 0x000fe200024050ff */
[C---:B------:R-:W-:Y:S01]  /*7210*/  FFMA R13, R27.reuse, R2, R13 ;  /* 0x000000021b0d7223 */ /* 0x040fe2000000000d */
[C---:B------:R-:W-:Y:S01]  /*7220*/  FFMA R14, R27.reuse, R3, R14 ;  /* 0x000000031b0e7223 */ /* 0x040fe2000000000e */
[----:B------:R-:W-:Y:S01]  /*7230*/  FFMA R15, R27, R0, R19 ;  /* 0x000000001b0f7223 */ /* 0x000fe20000000013 */
[----:B------:R-:W-:Y:S01]  /*7240*/  F2FP.TF32.F32.PACK_B R8, R8 ;  /* 0x00000008ff08723e */ /* 0x000fe200024050ff */
[----:B------:R1:W-:Y:S01]  /*7250*/  STSM.16.M88.4 [R69+0x400], R4 ;  /* 0x0004000445007844 */ /* 0x0003e20000000200 */
[----:B------:R-:W-:Y:S02]  /*7260*/  F2FP.TF32.F32.PACK_B R9, R9 ;  /* 0x00000009ff09723e */ /* 0x000fe400024050ff */
[----:B------:R-:W-:Y:S02]  /*7270*/  F2FP.TF32.F32.PACK_B R10, R10 ;  /* 0x0000000aff0a723e */ /* 0x000fe400024050ff */
[----:B------:R-:W-:Y:S02]  /*7280*/  F2FP.TF32.F32.PACK_B R11, R11 ;  /* 0x0000000bff0b723e */ /* 0x000fe400024050ff */
[----:B------:R-:W-:Y:S02]  /*7290*/  F2FP.TF32.F32.PACK_B R12, R12 ;  /* 0x0000000cff0c723e */ /* 0x000fe400024050ff */
[----:B------:R-:W-:Y:S01]  /*72a0*/  F2FP.TF32.F32.PACK_B R13, R13 ;  /* 0x0000000dff0d723e */ /* 0x000fe200024050ff */
[----:B------:R1:W-:Y:S01]  /*72b0*/  STSM.16.M88.4 [R71], R8 ;  /* 0x0000000847007844 */ /* 0x0003e20000000200 */
[----:B------:R-:W-:Y:S02]  /*72c0*/  F2FP.TF32.F32.PACK_B R14, R14 ;  /* 0x0000000eff0e723e */ /* 0x000fe400024050ff */
[----:B------:R-:W-:Y:S05]  /*72d0*/  F2FP.TF32.F32.PACK_B R15, R15 ;  /* 0x0000000fff0f723e */ /* 0x000fea00024050ff */
[----:B------:R1:W-:Y:S01]  /*72e0*/  STSM.16.M88.4 [R72], R12 ;  /* 0x0000000c48007844 */ /* 0x0003e20000000200 */
[----:B------:R-:W-:Y:S01]  /*72f0*/  @!PT LDS RZ, [RZ] ;  /* 0x00000000fffff984 */ /* 0x000fe20000000800 */
[----:B------:R-:W-:Y:S01]  /*7300*/  @!PT LDS RZ, [RZ] ;  /* 0x00000000fffff984 */ /* 0x000fe20000000800 */
[----:B------:R-:W-:Y:S01]  /*7310*/  @!PT LDS RZ, [RZ] ;  /* 0x00000000fffff984 */ /* 0x000fe20000000800 */
[----:B------:R-:W-:Y:S01]  /*7320*/  @!PT LDS RZ, [RZ] ;  /* 0x00000000fffff984 */ /* 0x000fe20000000800 */
[----:B------:R2:W-:Y:S07]  /*7330*/  MEMBAR.ALL.CTA ;  /* 0x0000000000007992 */ /* 0x0005ee0000008000 */
[----:B--2---:R-:W2:Y:S02]  /*7340*/  FENCE.VIEW.ASYNC.S ;  /* 0x00000000000073c6 */ /* 0x004ea40000000000 */
[----:B--2---:R-:W-:Y:S06]  /*7350*/  BAR.SYNC.DEFER_BLOCKING 0x1, 0x80 ;  /* 0x0042000000007b1d */ /* 0x004fec0000010000 */
[----:B------:R-:W-:Y:S05]  /*7360*/  @P0 BRA `(.L_x_108) ;  /* 0x0000000000280947 */ /* 0x000fea0003800000 */
[----:B------:R-:W2:Y:S01]  /*7370*/  LDCU.64 UR6, c[0x0][0x348] ;  /* 0x00006900ff0677ac */ /* 0x000ea20008000a00 */
[----:B------:R-:W-:Y:S01]  /*7380*/  UIADD3 UR4, UPT, UPT, UR43, 0x400, URZ ;  /* 0x000004002b047890 */ /* 0x000fe2000fffe0ff */
[----:B------:R-:W-:Y:S05]  /*7390*/  UMOV UR51, UR60 ;  /* 0x0000003c00337c82 */ /* 0x000fea0008000000 */
[----:B------:R-:W-:Y:S04]  /*73a0*/  MOV R57, UR4 ;  /* 0x0000000400397c02 */ /* 0x000fe80008000f00 */
[----:B------:R-:W-:Y:S01]  /*73b0*/  R2UR UR48, R57 ;  /* 0x00000000393072ca */ /* 0x000fe200000e0000 */
[----:B--2---:R-:W-:Y:S04]  /*73c0*/  UIADD3 UR4, UP0, UPT, UR6, 0x680, URZ ;  /* 0x0000068006047890 */ /* 0x004fe8000ff1e0ff */
[----:B------:R-:W-:Y:S09]  /*73d0*/  UIADD3.X UR5, UPT, UPT, URZ, UR7, URZ, UP0, !UPT ;  /* 0x00000007ff057290 */ /* 0x000ff200087fe4ff */
[----:B------:R2:W-:Y:S01]  /*73e0*/  UTMASTG.3D [UR48], [UR4] ;  /* 0x00000030040073b5 */ /* 0x0005e20008010000 */
[----:B------:R0:W-:Y:S01]  /*73f0*/  UTMACMDFLUSH ;  /* 0x00000000000079b7 */ /* 0x0001e20000000000 */
[----:B--2---:R-:W-:Y:S04]  /*7400*/  DEPBAR.LE SB0, 0x1 ;  /* 0x000080400000791a */ /* 0x004fe80000000000 */
.L_x_108:
[----:B------:R-:W-:Y:S05]  /*7410*/  BSYNC.RECONVERGENT B0 ;  /* 0x0000000000007941 */ /* 0x000fea0003800200 */
.L_x_107:
[----:B------:R-:W-:Y:S01]  /*7420*/  BAR.SYNC.DEFER_BLOCKING 0x1, 0x80 ;  /* 0x0042000000007b1d */ /* 0x000fe20000010000 */
[----:B------:R-:W-:Y:S01]  /*7430*/  ISETP.NE.AND P1, PT, R68, RZ, PT ;  /* 0x000000ff4400720c */ /* 0x000fe20003f25270 */
[----:B------:R-:W-:Y:S01]  /*7440*/  UISETP.NE.AND UP0, UPT, UR46, URZ, UPT ;  /* 0x000000ff2e00728c */ /* 0x000fe2000bf05270 */
[----:B------:R-:W-:Y:S11]  /*7450*/  LEA R2, R73, UR43, 0x3 ;  /* 0x0000002b49027c11 */ /* 0x000ff6000f8e18ff */
[----:B------:R-:W-:Y:S01]  /*7460*/  @P1 SHF.L.U32 R3, R62, 0x1f, RZ ;  /* 0x0000001f3e031819 */ /* 0x000fe200000006ff */
[----:B------:R-:W-:Y:S06]  /*7470*/  BRA.U !UP0, `(.L_x_109) ;  /* 0x0000000108247547 */ /* 0x000fec000b800000 */
[----:B-1----:R-:W-:Y:S01]  /*7480*/  IMAD.U32 R4, RZ, RZ, UR45 ;  /* 0x0000002dff047e24 */ /* 0x002fe2000f8e00ff */
[----:B------:R-:W-:Y:S01]  /*7490*/  MOV R0, UR63 ;  /* 0x0000003f00007c02 */ /* 0x000fe20008000f00 */
[----:B------:R-:W-:Y:S03]  /*74a0*/  UIADD3 UR4, UPT, UPT, UR45, 0x1, URZ ;  /* 0x000000012d047890 */ /* 0x000fe6000fffe0ff */
[----:B------:R-:W-:Y:S01]  /*74b0*/  @P1 LEA R4, R4, UR43, 0x3 ;  /* 0x0000002b04041c11 */ /* 0x000fe2000f8e18ff */
[----:B------:R-:W-:Y:S04]  /*74c0*/  UISETP.NE.AND UP0, UPT, UR4, 0x4, UPT ;  /* 0x000000040400788c */ /* 0x000fe8000bf05270 */
[----:B------:R-:W-:Y:S01]  /*74d0*/  @P1 VIADD R4, R4, 0x40 ;  /* 0x0000004004041836 */ /* 0x000fe20000000000 */
[----:B------:R-:W-:Y:S04]  /*74e0*/  USEL UR45, UR4, URZ, UP0 ;  /* 0x000000ff042d7287 */ /* 0x000fe80008000000 */
[----:B------:R-:W-:Y:S04]  /*74f0*/  @P1 PRMT R0, R0, 0x654, R4 ;  /* 0x0000065400001816 */ /* 0x000fe80000000004 */
[----:B------:R2:W-:Y:S04]  /*7500*/  @P1 SYNCS.ARRIVE.TRANS64.RED.A1T0 RZ, [R0+URZ], RZ ;  /* 0x000000ff00ff19a7 */ /* 0x0005e800081004ff */
.L_x_109:
[----:B------:R-:W3:Y:S01]  /*7510*/  @P1 SYNCS.PHASECHK.TRANS64.TRYWAIT P0, [R2+URZ+0x20], R3 ;  /* 0x00002003020015a7 */ /* 0x000ee200080011ff */
[----:B------:R-:W-:Y:S01]  /*7520*/  BSSY B1, `(.L_x_110) ;  /* 0x0000017000017945 */ /* 0x000fe20003800000 */
[----:B---3--:R-:W-:Y:S03]  /*7530*/  @P1 SEL R75, RZ, 0x1, !P0 ;  /* 0x00000001ff4b1807 */ /* 0x008fe60004000000 */
[----:B------:R-:W-:Y:S05]  /*7540*/  @!P1 BRA `(.L_x_111) ;  /* 0x0000000000509947 */ /* 0x000fea0003800000 */
[----:B------:R-:W-:Y:S01]  /*7550*/  ISETP.NE.AND P1, PT, R76, RZ, PT ;  /* 0x000000ff4c00720c */ /* 0x000fe20003f25270 */
[----:B------:R-:W-:Y:S01]  /*7560*/  BSSY B0, `(.L_x_112) ;  /* 0x000000a000007945 */ /* 0x000fe20003800000 */
[----:B------:R-:W-:Y:S11]  /*7570*/  ISETP.NE.AND P0, PT, R75, RZ, PT ;  /* 0x000000ff4b00720c */ /* 0x000ff60003f05270 */
[----:B-1----:R-:W-:Y:S04]  /*7580*/  @P1 IMAD R5, R73, 0x2000, R74 ;  /* 0x0000200049051824 */ /* 0x002fe800078e024a */
[----:B------:R-:W-:Y:S05]  /*7590*/  @P1 VIADD R4, R5, UR43 ;  /* 0x0000002b05041c36 */ /* 0x000fea0008000000 */
[----:B------:R-:W-:Y:S01]  /*75a0*/  @P1 IADD3 R3, PT, PT, R77, R4, RZ ;  /* 0x000000044d031210 */ /* 0x000fe20007ffe0ff */
[----:B------:R-:W-:Y:S01]  /*75b0*/  @P1 IMAD.IADD R4, R63, 0x1, R4 ;  /* 0x000000013f041824 */ /* 0x000fe200078e0204 */
[----:B------:R-:W-:Y:S06]  /*75c0*/  @P0 BRA `(.L_x_113) ;  /* 0x00000000000c0947 */ /* 0x000fec0003800000 */
[----:B--2---:R-:W-:Y:S04]  /*75d0*/  SHF.L.U32 R0, R62, 0x1f, RZ ;  /* 0x0000001f3e007819 */ /* 0x004fe800000006ff */
[----:B------:R-:W1:Y:S02]  /*75e0*/  SYNCS.PHASECHK.TRANS64.TRYWAIT P0, [R2+URZ+0x20], R0 ;  /* 0x00002000020075a7 */ /* 0x000e6400080011ff */
[----:B-1----:R-:W-:Y:S05]  /*75f0*/  @!P0 BRA `(.L_x_114) ;  /* 0x00000028001c8947 */ /* 0x002fea0003800000 */
.L_x_113:
[----:B------:R-:W-:Y:S05]  /*7600*/  BSYNC B0 ;  /* 0x0000000000007941 */ /* 0x000fea0003800000 */
.L_x_112:
[----:B------:R-:W-:Y:S02]  /*7610*/  ISETP.NE.AND P0, PT, R76, RZ, PT ;  /* 0x000000ff4c00720c */ /* 0x000fe40003f05270 */
[----:B------:R-:W-:Y:S11]  /*7620*/  IADD3 R73, PT, PT, R73, 0x1, RZ ;  /* 0x0000000149497810 */ /* 0x000ff60007ffe0ff */
[----:B-12---:R-:W-:Y:S01]  /*7630*/  @P0 IMAD.IADD R0, R63, 0x1, R3 ;  /* 0x000000013f000824 */ /* 0x006fe200078e0203 */
[----:B------:R-:W-:Y:S05]  /*7640*/  @P0 WARPSYNC.ALL ;  /* 0x0000000000000948 */ /* 0x000fea0003800000 */
[----:B------:R3:W4:Y:S04]  /*7650*/  @P0 LDSM.16.M88.4 R44, [R5+UR43+0x400] ;  /* 0x0004002b052c083b */ /* 0x0007280008000200 */
[----:B------:R3:W1:Y:S04]  /*7660*/  @P0 LDSM.16.M88.4 R40, [R4+0x400] ;  /* 0x000400000428083b */ /* 0x0006680000000200 */
[----:B------:R3:W2:Y:S04]  /*7670*/  @P0 LDSM.16.M88.4 R32, [R3+0x400] ;  /* 0x000400000320083b */ /* 0x0006a80000000200 */
[----:B------:R3:W1:Y:S02]  /*7680*/  @P0 LDSM.16.M88.4 R36, [R0+0x400] ;  /* 0x000400000024083b */ /* 0x0006640000000200 */
.L_x_111:
[----:B------:R-:W-:Y:S05]  /*7690*/  BSYNC B1 ;  /* 0x0000000000017941 */ /* 0x000fea0003800000 */
.L_x_110:
[----:B--23--:R-:W-:Y:S05]  /*76a0*/  VIADD R0, R25, 0x20 ;  /* 0x0000002019007836 */ /* 0x00cfea0000000000 */
[----:B------:R-:W-:Y:S04]  /*76b0*/  SHF.R.U32.HI R0, RZ, 0x15, R0 ;  /* 0x00000015ff007819 */ /* 0x000fe80000011600 */
[----:B------:R-:W-:Y:S11]  /*76c0*/  LOP3.LUT P0, RZ, R0, 0x3, R54, 0x48, !PT ;  /* 0x0000000300ff7812 */ /* 0x000ff60007804836 */
[----:B------:R-:W-:Y:S02]  /*76d0*/  @!UPT UIADD3 URZ, UPT, UPT, URZ, URZ, URZ ;  /* 0x000000fffffff290 */ /* 0x000fe4000fffe0ff */
[----:B------:R-:W-:Y:S05]  /*76e0*/  @!P0 BRA `(.L_x_115) ;  /* 0x0000000000408947 */ /* 0x000fea0003800000 */
[----:B------:R-:W2:Y:S01]  /*76f0*/  LDCU.64 UR8, c[0x4][0x70] ;  /* 0x01000e00ff0877ac */ /* 0x000ea20008000a00 */
[----:B------:R-:W-:Y:S01]  /*7700*/  MOV R3, 0x0 ;  /* 0x0000000000037802 */ /* 0x000fe20000000f00 */
[----:B-1----:R-:W-:Y:S02]  /*7710*/  HFMA2 R12, -RZ, RZ, 0, 5.9604644775390625e-08 ;  /* 0x00000001ff0c7431 */ /* 0x002fe400000001ff */
[----:B------:R-:W-:Y:S02]  /*7720*/  IMAD.MOV.U32 R8, RZ, RZ, 0x192 ;  /* 0x00000192ff087424 */ /* 0x000fe400078e00ff */
[----:B------:R-:W-:Y:S01]  /*7730*/  IMAD.MOV.U32 R13, RZ, RZ, RZ ;  /* 0x000000ffff0d7224 */ /* 0x000fe200078e00ff */
[----:B------:R-:W1:Y:S01]  /*7740*/  LDCU.64 UR6, c[0x4][0x78] ;  /* 0x01000f00ff0677ac */ /* 0x000e620008000a00 */
[----:B------:R-:W3:Y:S01]  /*7750*/  LDC.64 R2, c[0x4][R3] ;  /* 0x0100000003027b82 */ /* 0x000ee20000000a00 */
[----:B------:R-:W5:Y:S01]  /*7760*/  LDCU.64 UR4, c[0x4][0x10] ;  /* 0x01000200ff0477ac */ /* 0x000f620008000a00 */
[----:B--2---:R-:W-:Y:S01]  /*7770*/  MOV R5, UR9 ;  /* 0x0000000900057c02 */ /* 0x004fe20008000f00 */
[----:B------:R-:W-:Y:S01]  /*7780*/  IMAD.U32 R4, RZ, RZ, UR8 ;  /* 0x00000008ff047e24 */ /* 0x000fe2000f8e00ff */
[----:B-1----:R-:W-:Y:S01]  /*7790*/  MOV R7, UR7 ;  /* 0x0000000700077c02 */ /* 0x002fe20008000f00 */
[----:B------:R-:W-:Y:S01]  /*77a0*/  IMAD.U32 R6, RZ, RZ, UR6 ;  /* 0x00000006ff067e24 */ /* 0x000fe2000f8e00ff */
[----:B-----5:R-:W-:Y:S01]  /*77b0*/  MOV R11, UR5 ;  /* 0x00000005000b7c02 */ /* 0x020fe20008000f00 */
[----:B------:R-:W-:Y:S02]  /*77c0*/  IMAD.U32 R10, RZ, RZ, UR4 ;  /* 0x00000004ff0a7e24 */ /* 0x000fe4000f8e00ff */
[----:B------:R-:W-:Y:S07]  /*77d0*/  LEPC R20, `(.L_x_115) ;  /* 0x000000001014794e */ /* 0x000fee0000000000 */
[----:B---34-:R-:W-:Y:S05]  /*77e0*/  CALL.ABS.NOINC R2 ;  /* 0x0000000002007343 */ /* 0x018fea0003c00000 */
.L_x_115:
[----:B------:R-:W-:Y:S01]  /*77f0*/  ISETP.NE.AND P6, PT, R68, RZ, PT ;  /* 0x000000ff4400720c */ /* 0x000fe20003fc5270 */
[----:B------:R-:W-:Y:S05]  /*7800*/  WARPSYNC.ALL ;  /* 0x0000000000007948 */ /* 0x000fea0003800000 */
[----:B------:R-:W-:Y:S01]  /*7810*/  R2UR UR4, R25 ;  /* 0x00000000190472ca */ /* 0x000fe200000e0000 */
[----:B------:R-:W-:Y:S01]  /*7820*/  IMAD.U32 R0, RZ, RZ, UR45 ;  /* 0x0000002dff007e24 */ /* 0x000fe2000f8e00ff */
[----:B----4-:R-:W-:Y:S01]  /*7830*/  LOP3.LUT R20, R44, 0xffffe000, RZ, 0xc0, !PT ;  /* 0xffffe0002c147812 */ /* 0x010fe200078ec0ff */
[----:B------:R-:W-:Y:S01]  /*7840*/  IMAD.U32 R21, RZ, RZ, UR63 ;  /* 0x0000003fff157e24 */ /* 0x000fe2000f8e00ff */
[----:B------:R-:W-:Y:S01]  /*7850*/  ISETP.NE.AND P0, PT, R65, RZ, PT ;  /* 0x000000ff4100720c */ /* 0x000fe20003f05270 */
[----:B------:R-:W-:Y:S02]  /*7860*/  BSSY.RECONVERGENT B0, `(.L_x_116) ;  /* 0x000005c000007945 */ /* 0x000fe40003800200 */
[----:B------:R-:W-:Y:S05]  /*7870*/  @P6 LEA R0, R0, UR43, 0x3 ;  /* 0x0000002b00006c11 */ /* 0x000fea000f8e18ff */
[----:B------:R-:W-:Y:S01]  /*7880*/  @P6 VIADD R0, R0, 0x40 ;  /* 0x0000004000006836 */ /* 0x000fe20000000000 */
[----:B-1----:R-:W1:Y:S04]  /*7890*/  LDTM.16dp128bit.x8 R4, tmem[UR4+0x20] ;  /* 0x00002004000479ee */ /* 0x002e680008180000 */
[----:B------:R-:W-:Y:S01]  /*78a0*/  @P6 PRMT R21, R21, 0x654, R0 ;  /* 0x0000065415156816 */ /* 0x000fe20000000000 */
[C---:B-1----:R-:W-:Y:S01]  /*78b0*/  FMUL R0, R24.reuse, R4 ;  /* 0x0000000418007220 */ /* 0x042fe20000400000 */
[C---:B------:R-:W-:Y:S01]  /*78c0*/  FMUL R4, R24.reuse, R8 ;  /* 0x0000000818047220 */ /* 0x040fe20000400000 */
[C---:B------:R-:W-:Y:S01]  /*78d0*/  FMUL R8, R24.reuse, R12 ;  /* 0x0000000c18087220 */ /* 0x040fe20000400000 */
[C---:B------:R-:W-:Y:S01]  /*78e0*/  FMUL R12, R24.reuse, R16 ;  /* 0x00000010180c7220 */ /* 0x040fe20000400000 */
[----:B------:R-:W-:Y:S01]  /*78f0*/  LOP3.LUT R16, R45, 0xffffe000, RZ, 0xc0, !PT ;  /* 0xffffe0002d107812 */ /* 0x000fe200078ec0ff */
[C---:B------:R-:W-:Y:S01]  /*7900*/  FMUL R2, R24.reuse, R5 ;  /* 0x0000000518027220 */ /* 0x040fe20000400000 */
[C---:B------:R-:W-:Y:S01]  /*7910*/  FMUL R3, R24.reuse, R6 ;  /* 0x0000000618037220 */ /* 0x040fe20000400000 */
[----:B------:R-:W-:Y:S01]  /*7920*/  FMUL R5, R24, R9 ;  /* 0x0000000918057220 */ /* 0x000fe20000400000 */
[----:B------:R-:W-:Y:S01]  /*7930*/  FFMA R28, R27, R20, R0 ;  /* 0x000000141b1c7223 */ /* 0x000fe20000000000 */
[----:B------:R-:W-:Y:S01]  /*7940*/  LOP3.LUT R0, R46, 0xffffe000, RZ, 0xc0, !PT ;  /* 0xffffe0002e007812 */ /* 0x000fe200078ec0ff */
[C---:B------:R-:W-:Y:S01]  /*7950*/  FMUL R6, R24.reuse, R10 ;  /* 0x0000000a18067220 */ /* 0x040fe20000400000 */
[C---:B------:R-:W-:Y:S01]  /*7960*/  FMUL R9, R24.reuse, R13 ;  /* 0x0000000d18097220 */ /* 0x040fe20000400000 */
[C---:B------:R-:W-:Y:S01]  /*7970*/  FMUL R10, R24.reuse, R14 ;  /* 0x0000000e180a7220 */ /* 0x040fe20000400000 */
[----:B------:R-:W-:Y:S01]  /*7980*/  F2FP.TF32.F32.PACK_B R28, R28 ;  /* 0x0000001cff1c723e */ /* 0x000fe200024050ff */
[C---:B------:R-:W-:Y:S01]  /*7990*/  FMUL R13, R24.reuse, R17 ;  /* 0x00000011180d7220 */ /* 0x040fe20000400000 */
[----:B------:R-:W-:Y:S01]  /*79a0*/  LOP3.LUT R17, R47, 0xffffe000, RZ, 0xc0, !PT ;  /* 0xffffe0002f117812 */ /* 0x000fe200078ec0ff */
[----:B------:R-:W-:Y:S01]  /*79b0*/  FMUL R14, R24, R18 ;  /* 0x00000012180e7220 */ /* 0x000fe20000400000 */
[----:B------:R-:W-:Y:S01]  /*79c0*/  LOP3.LUT R18, R40, 0xffffe000, RZ, 0xc0, !PT ;  /* 0xffffe00028127812 */ /* 0x000fe200078ec0ff */
[----:B------:R-:W-:Y:S01]  /*79d0*/  FFMA R29, R27, R16, R2 ;  /* 0x000000101b1d7223 */ /* 0x000fe20000000002 */
[----:B------:R-:W-:Y:S01]  /*79e0*/  LOP3.LUT R2, R41, 0xffffe000, RZ, 0xc0, !PT ;  /* 0xffffe00029027812 */ /* 0x000fe200078ec0ff */
[----:B------:R-:W-:Y:S01]  /*79f0*/  FMUL R7, R24, R7 ;  /* 0x0000000718077220 */ /* 0x000fe20000400000 */
[----:B------:R-:W-:Y:S01]  /*7a00*/  LOP3.LUT R16, R33, 0xffffe000, RZ, 0xc0, !PT ;  /* 0xffffe00021107812 */ /* 0x000fe200078ec0ff */
[C---:B------:R-:W-:Y:S01]  /*7a10*/  FFMA R30, R27.reuse, R0, R3 ;  /* 0x000000001b1e7223 */ /* 0x040fe20000000003 */
[----:B------:R-:W-:Y:S01]  /*7a20*/  LOP3.LUT R0, R42, 0xffffe000, RZ, 0xc0, !PT ;  /* 0xffffe0002a007812 */ /* 0x000fe200078ec0ff */
[C---:B------:R-:W-:Y:S01]  /*7a30*/  FFMA R31, R27.reuse, R17, R7 ;  /* 0x000000111b1f7223 */ /* 0x040fe20000000007 */
[----:B------:R-:W-:Y:S01]  /*7a40*/  LOP3.LUT R3, R32, 0xffffe000, RZ, 0xc0, !PT ;  /* 0xffffe00020037812 */ /* 0x000fe200078ec0ff */
[C---:B------:R-:W-:Y:S01]  /*7a50*/  FFMA R4, R27.reuse, R18, R4 ;  /* 0x000000121b047223 */ /* 0x040fe20000000004 */
[----:B------:R-:W-:Y:S01]  /*7a60*/  F2FP.TF32.F32.PACK_B R29, R29 ;  /* 0x0000001dff1d723e */ /* 0x000fe200024050ff */
[----:B------:R-:W-:Y:S01]  /*7a70*/  FFMA R5, R27, R2, R5 ;  /* 0x000000021b057223 */ /* 0x000fe20000000005 */
[----:B------:R-:W-:Y:S01]  /*7a80*/  LOP3.LUT R2, R43, 0xffffe000, RZ, 0xc0, !PT ;  /* 0xffffe0002b027812 */ /* 0x000fe200078ec0ff */
[----:B------:R-:W-:Y:S01]  /*7a90*/  FMUL R11, R24, R11 ;  /* 0x0000000b180b7220 */ /* 0x000fe20000400000 */
[----:B------:R-:W-:Y:S01]  /*7aa0*/  F2FP.TF32.F32.PACK_B R30, R30 ;  /* 0x0000001eff1e723e */ /* 0x000fe200024050ff */
[C---:B------:R-:W-:Y:S01]  /*7ab0*/  FFMA R6, R27.reuse, R0, R6 ;  /* 0x000000001b067223 */ /* 0x040fe20000000006 */
[----:B------:R-:W-:Y:S01]  /*7ac0*/  LOP3.LUT R0, R34, 0xffffe000, RZ, 0xc0, !PT ;  /* 0xffffe00022007812 */ /* 0x000fe200078ec0ff */
[----:B------:R-:W-:Y:S01]  /*7ad0*/  FFMA R7, R27, R2, R11 ;  /* 0x000000021b077223 */ /* 0x000fe2000000000b */
[----:B------:R-:W-:Y:S01]  /*7ae0*/  LOP3.LUT R2, R35, 0xffffe000, RZ, 0xc0, !PT ;  /* 0xffffe00023027812 */ /* 0x000fe200078ec0ff */
[----:B------:R-:W-:Y:S01]  /*7af0*/  FFMA R8, R27, R3, R8 ;  /* 0x000000031b087223 */ /* 0x000fe20000000008 */
[----:B------:R-:W-:Y:S01]  /*7b00*/  LOP3.LUT R3, R37, 0xffffe000, RZ, 0xc0, !PT ;  /* 0xffffe00025037812 */ /* 0x000fe200078ec0ff */
[C---:B------:R-:W-:Y:S01]  /*7b10*/  FFMA R9, R27.reuse, R16, R9 ;  /* 0x000000101b097223 */ /* 0x040fe20000000009 */
[----:B------:R-:W-:Y:S01]  /*7b20*/  F2FP.TF32.F32.PACK_B R31, R31 ;  /* 0x0000001fff1f723e */ /* 0x000fe200024050ff */
[----:B------:R-:W-:Y:S01]  /*7b30*/  FMUL R15, R24, R15 ;  /* 0x0000000f180f7220 */ /* 0x000fe20000400000 */
[----:B------:R-:W-:Y:S01]  /*7b40*/  LOP3.LUT R16, R38, 0xffffe000, RZ, 0xc0, !PT ;  /* 0xffffe00026107812 */ /* 0x000fe200078ec0ff */
[C---:B------:R-:W-:Y:S01]  /*7b50*/  FFMA R10, R27.reuse, R0, R10 ;  /* 0x000000001b0a7223 */ /* 0x040fe2000000000a */
[----:B------:R-:W-:Y:S01]  /*7b60*/  LOP3.LUT R0, R36, 0xffffe000, RZ, 0xc0, !PT ;  /* 0xffffe00024007812 */ /* 0x000fe200078ec0ff */
[----:B------:R-:W-:Y:S01]  /*7b70*/  FFMA R11, R27, R2, R15 ;  /* 0x000000021b0b7223 */ /* 0x000fe2000000000f */
[----:B------:R-:W-:Y:S01]  /*7b80*/  LOP3.LUT R2, R39, 0xffffe000, RZ, 0xc0, !PT ;  /* 0xffffe00027027812 */ /* 0x000fe200078ec0ff */
[----:B------:R1:W-:Y:S01]  /*7b90*/  STSM.16.M88.4 [R70+0x2400], R28 ;  /* 0x0024001c46007844 */ /* 0x0003e20000000200 */
[----:B------:R-:W-:Y:S01]  /*7ba0*/  F2FP.TF32.F32.PACK_B R4, R4 ;  /* 0x00000004ff04723e */ /* 0x000fe200024050ff */
[----:B------:R-:W-:Y:S01]  /*7bb0*/  FMUL R19, R24, R19 ;  /* 0x0000001318137220 */ /* 0x000fe20000400000 */
[----:B------:R-:W-:Y:S01]  /*7bc0*/  F2FP.TF32.F32.PACK_B R5, R5 ;  /* 0x00000005ff05723e */ /* 0x000fe200024050ff */
[C---:B------:R-:W-:Y:S01]  /*7bd0*/  FFMA R12, R27.reuse, R0, R12 ;  /* 0x000000001b0c7223 */ /* 0x040fe2000000000c */
[----:B------:R-:W-:Y:S01]  /*7be0*/  F2FP.TF32.F32.PACK_B R6, R6 ;  /* 0x00000006ff06723e */ /* 0x000fe200024050ff */
[C---:B------:R-:W-:Y:S01]  /*7bf0*/  FFMA R13, R27.reuse, R3, R13 ;  /* 0x000000031b0d7223 */ /* 0x040fe2000000000d */
[----:B------:R-:W-:Y:S01]  /*7c00*/  F2FP.TF32.F32.PACK_B R7, R7 ;  /* 0x00000007ff07723e */ /* 0x000fe200024050ff */
[C---:B------:R-:W-:Y:S01]  /*7c10*/  FFMA R14, R27.reuse, R16, R14 ;  /* 0x000000101b0e7223 */ /* 0x040fe2000000000e */
[----:B------:R-:W-:Y:S01]  /*7c20*/  FFMA R15, R27, R2, R19 ;  /* 0x000000021b0f7223 */ /* 0x000fe20000000013 */
[----:B------:R-:W-:Y:S02]  /*7c30*/  F2FP.TF32.F32.PACK_B R8, R8 ;  /* 0x00000008ff08723e */ /* 0x000fe400024050ff */
[----:B------:R1:W-:Y:S01]  /*7c40*/  STSM.16.M88.4 [R69+0x2400], R4 ;  /* 0x0024000445007844 */ /* 0x0003e20000000200 */
[----:B------:R-:W-:Y:S02]  /*7c50*/  F2FP.TF32.F32.PACK_B R9, R9 ;  /* 0x00000009ff09723e */ /* 0x000fe400024050ff */
[----:B------:R-:W-:Y:S02]  /*7c60*/  F2FP.TF32.F32.PACK_B R10, R10 ;  /* 0x0000000aff0a723e */ /* 0x000fe400024050ff */
[----:B------:R-:W-:Y:S02]  /*7c70*/  F2FP.TF32.F32.PACK_B R11, R11 ;  /* 0x0000000bff0b723e */ /* 0x000fe400024050ff */
[----:B------:R-:W-:Y:S02]  /*7c80*/  F2FP.TF32.F32.PACK_B R12, R12 ;  /* 0x0000000cff0c723e */ /* 0x000fe400024050ff */
[----:B------:R-:W-:Y:S01]  /*7c90*/  F2FP.TF32.F32.PACK_B R13, R13 ;  /* 0x0000000dff0d723e */ /* 0x000fe200024050ff */
[----:B------:R1:W-:Y:S01]  /*7ca0*/  STSM.16.M88.4 [R71+0x2000], R8 ;  /* 0x0020000847007844 */ /* 0x0003e20000000200 */
[----:B------:R-:W-:Y:S02]  /*7cb0*/  F2FP.TF32.F32.PACK_B R14, R14 ;  /* 0x0000000eff0e723e */ /* 0x000fe400024050ff */
[----:B------:R-:W-:Y:S02]  /*7cc0*/  F2FP.TF32.F32.PACK_B R15, R15 ;  /* 0x0000000fff0f723e */ /* 0x000fe400024050ff */
[----:B------:R-:W-:Y:S02]  /*7cd0*/  LEA R0, R73, UR43, 0x3 ;  /* 0x0000002b49007c11 */ /* 0x000fe4000f8e18ff */
[----:B------:R-:W-:Y:S01]  /*7ce0*/  @P6 SHF.L.U32 R2, R62, 0x1f, RZ ;  /* 0x0000001f3e026819 */ /* 0x000fe200000006ff */
[----:B------:R1:W-:Y:S01]  /*7cf0*/  STSM.16.M88.4 [R72+0x2000], R12 ;  /* 0x0020000c48007844 */ /* 0x0003e20000000200 */
        /* <DEDUP_REMOVED lines=9> */
[----:B------:R-:W-:Y:S02]  /*7d90*/  UIADD3 UR9, UPT, UPT, UR49, 0x20, URZ ;  /* 0x0000002031097890 */ /* 0x000fe4000fffe0ff */
[----:B------:R-:W-:Y:S01]  /*7da0*/  UIADD3 UR8, UPT, UPT, UR43, 0x2400, URZ ;  /* 0x000024002b087890 */ /* 0x000fe2000fffe0ff */
[----:B------:R-:W-:Y:S01]  /*7db0*/  UMOV UR10, UR50 ;  /* 0x00000032000a7c82 */ /* 0x000fe20008000000 */
[----:B------:R-:W-:Y:S01]  /*7dc0*/  UMOV UR11, UR60 ;  /* 0x0000003c000b7c82 */ /* 0x000fe20008000000 */
[----:B--2---:R-:W-:Y:S04]  /*7dd0*/  UIADD3 UR4, UP0, UPT, UR6, 0x680, URZ ;  /* 0x0000068006047890 */ /* 0x004fe8000ff1e0ff */
[----:B------:R-:W-:Y:S09]  /*7de0*/  UIADD3.X UR5, UPT, UPT, URZ, UR7, URZ, UP0, !UPT ;  /* 0x00000007ff057290 */ /* 0x000ff200087fe4ff */
[----:B------:R2:W-:Y:S01]  /*7df0*/  UTMASTG.3D [UR8], [UR4] ;  /* 0x00000008040073b5 */ /* 0x0005e20008010000 */
[----:B------:R0:W-:Y:S01]  /*7e00*/  UTMACMDFLUSH ;  /* 0x00000000000079b7 */ /* 0x0001e20000000000 */
[----:B--2---:R-:W-:Y:S04]  /*7e10*/  DEPBAR.LE SB0, 0x1 ;  /* 0x000080400000791a */ /* 0x004fe80000000000 */
.L_x_117:
[----:B------:R-:W-:Y:S05]  /*7e20*/  BSYNC.RECONVERGENT B0 ;  /* 0x0000000000007941 */ /* 0x000fea0003800200 */
.L_x_116:
[----:B------:R-:W-:Y:S01]  /*7e30*/  BAR.SYNC.DEFER_BLOCKING 0x1, 0x80 ;  /* 0x0042000000007b1d */ /* 0x000fe20000010000 */
[----:B------:R-:W-:Y:S04]  /*7e40*/  UIADD3 UR4, UPT, UPT, UR45, 0x1, URZ ;  /* 0x000000012d047890 */ /* 0x000fe8000fffe0ff */
[----:B------:R-:W-:Y:S04]  /*7e50*/  UISETP.NE.AND UP0, UPT, UR4, 0x4, UPT ;  /* 0x000000040400788c */ /* 0x000fe8000bf05270 */
[----:B------:R-:W-:Y:S01]  /*7e60*/  USEL UR44, UR4, URZ, UP0 ;  /* 0x000000ff042c7287 */ /* 0x000fe20008000000 */
[----:B------:R2:W-:Y:S01]  /*7e70*/  @P6 SYNCS.ARRIVE.TRANS64.RED.A1T0 RZ, [R21+URZ], RZ ;  /* 0x000000ff15ff69a7 */ /* 0x0005e200081004ff */
[----:B------:R-:W-:Y:S01]  /*7e80*/  BSSY B1, `(.L_x_118) ;  /* 0x0000018000017945 */ /* 0x000fe20003800000 */
[----:B------:R-:W3:Y:S02]  /*7e90*/  @P6 SYNCS.PHASECHK.TRANS64.TRYWAIT P0, [R0+URZ+0x20], R2 ;  /* 0x00002002000065a7 */ /* 0x000ee400080011ff */
[----:B---3--:R-:W-:Y:S01]  /*7ea0*/  @P6 SEL R75, RZ, 0x1, !P0 ;  /* 0x00000001ff4b6807 */ /* 0x008fe20004000000 */
[----:B--2---:R-:W-:Y:S06]  /*7eb0*/  @!P6 BRA `(.L_x_119) ;  /* 0x000000000050e947 */ /* 0x004fec0003800000 */
        /* <DEDUP_REMOVED lines=8> */
[----:B------:R-:W-:Y:S04]  /*7f40*/  SHF.L.U32 R5, R62, 0x1f, RZ ;  /* 0x0000001f3e057819 */ /* 0x000fe800000006ff */
[----:B------:R-:W1:Y:S02]  /*7f50*/  SYNCS.PHASECHK.TRANS64.TRYWAIT P0, [R0+URZ+0x20], R5 ;  /* 0x00002005000075a7 */ /* 0x000e6400080011ff */
[----:B-1----:R-:W-:Y:S05]  /*7f60*/  @!P0 BRA `(.L_x_122) ;  /* 0x0000001c00d48947 */ /* 0x002fea0003800000 */
.L_x_121:
[----:B------:R-:W-:Y:S05]  /*7f70*/  BSYNC B0 ;  /* 0x0000000000007941 */ /* 0x000fea0003800000 */
.L_x_120:
[----:B------:R-:W-:Y:S02]  /*7f80*/  ISETP.NE.AND P0, PT, R76, RZ, PT ;  /* 0x000000ff4c00720c */ /* 0x000fe40003f05270 */
[----:B------:R-:W-:Y:S11]  /*7f90*/  IADD3 R73, PT, PT, R73, 0x1, RZ ;  /* 0x0000000149497810 */ /* 0x000ff60007ffe0ff */
[----:B-1----:R-:W-:Y:S01]  /*7fa0*/  @P0 IMAD.IADD R0, R63, 0x1, R2 ;  /* 0x000000013f000824 */ /* 0x002fe200078e0202 */
[----:B------:R-:W-:Y:S05]  /*7fb0*/  @P0 WARPSYNC.ALL ;  /* 0x0000000000000948 */ /* 0x000fea0003800000 */
[----:B------:R2:W3:Y:S04]  /*7fc0*/  @P0 LDSM.16.M88.4 R44, [R4+UR43+0x400] ;  /* 0x0004002b042c083b */ /* 0x0004e80008000200 */
[----:B------:R2:W4:Y:S04]  /*7fd0*/  @P0 LDSM.16.M88.4 R40, [R3+0x400] ;  /* 0x000400000328083b */ /* 0x0005280000000200 */
[----:B------:R2:W1:Y:S04]  /*7fe0*/  @P0 LDSM.16.M88.4 R32, [R2+0x400] ;  /* 0x000400000220083b */ /* 0x0004680000000200 */
[----:B------:R2:W1:Y:S02]  /*7ff0*/  @P0 LDSM.16.M88.4 R36, [R0+0x400] ;  /* 0x000400000024083b */ /* 0x0004640000000200 */
.L_x_119:
[----:B------:R-:W-:Y:S05]  /*8000*/  BSYNC B1 ;  /* 0x0000000000017941 */ /* 0x000fea0003800000 */
.L_x_118:
[----:B--2---:R-:W-:Y:S05]  /*8010*/  VIADD R0, R25, 0x40 ;  /* 0x0000004019007836 */ /* 0x004fea0000000000 */
        /* <DEDUP_REMOVED lines=20> */
.L_x_123:
[----:B------:R-:W-:Y:S01]  /*8160*/  ISETP.NE.AND P6, PT, R68, RZ, PT ;  /* 0x000000ff4400720c */ /* 0x000fe20003fc5270 */
[----:B------:R-:W-:Y:S05]  /*8170*/  WARPSYNC.ALL ;  /* 0x0000000000007948 */ /* 0x000fea0003800000 */
[----:B------:R-:W-:Y:S01]  /*8180*/  R2UR UR4, R25 ;  /* 0x00000000190472ca */ /* 0x000fe200000e0000 */
[----:B------:R-:W-:Y:S01]  /*8190*/  IMAD.U32 R0, RZ, RZ, UR44 ;  /* 0x0000002cff007e24 */ /* 0x000fe2000f8e00ff */
[----:B---3--:R-:W-:Y:S01]  /*81a0*/  LOP3.LUT R20, R44, 0xffffe000, RZ, 0xc0, !PT ;  /* 0xffffe0002c147812 */ /* 0x008fe200078ec0ff */
        /* <DEDUP_REMOVED lines=24> */
[----:B----4-:R-:W-:Y:S01]  /*8330*/  LOP3.LUT R18, R40, 0xffffe000, RZ, 0xc0, !PT ;  /* 0xffffe00028127812 */ /* 0x010fe200078ec0ff */
        /* <DEDUP_REMOVED lines=69> */
.L_x_125:
[----:B------:R-:W-:Y:S05]  /*8790*/  BSYNC.RECONVERGENT B0 ;  /* 0x0000000000007941 */ /* 0x000fea0003800200 */
.L_x_124:
        /* <DEDUP_REMOVED lines=12> */
[----:B------:R-:W-:Y:S04]  /*8860*/  @P1 IMAD R73, R73, 0x2000, R74 ;  /* 0x0000200049491824 */ /* 0x000fe800078e024a */
[----:B------:R-:W-:Y:S05]  /*8870*/  @P1 VIADD R3, R73, UR43 ;  /* 0x0000002b49031c36 */ /* 0x000fea0008000000 */
[----:B------:R-:W-:Y:S01]  /*8880*/  @P1 IADD3 R77, PT, PT, R77, R3, RZ ;  /* 0x000000034d4d1210 */ /* 0x000fe20007ffe0ff */
[----:B------:R-:W-:Y:S01]  /*8890*/  @P1 IMAD.IADD R3, R63, 0x1, R3 ;  /* 0x000000013f031824 */ /* 0x000fe200078e0203 */
[----:B------:R-:W-:Y:S06]  /*88a0*/  @P0 BRA `(.L_x_129) ;  /* 0x00000000000c0947 */ /* 0x000fec0003800000 */
[----:B------:R-:W-:Y:S04]  /*88b0*/  SHF.L.U32 R0, R62, 0x1f, RZ ;  /* 0x0000001f3e007819 */ /* 0x000fe800000006ff */
[----:B------:R-:W2:Y:S02]  /*88c0*/  SYNCS.PHASECHK.TRANS64.TRYWAIT P0, [R2+URZ+0x20], R0 ;  /* 0x00002000020075a7 */ /* 0x000ea400080011ff */
[----:B--2---:R-:W-:Y:S05]  /*88d0*/  @!P0 BRA `(.L_x_130) ;  /* 0x00000014008c8947 */ /* 0x004fea0003800000 */
.L_x_129:
[----:B------:R-:W-:Y:S05]  /*88e0*/  BSYNC B0 ;  /* 0x0000000000007941 */ /* 0x000fea0003800000 */
.L_x_128:
[----:B------:R-:W-:Y:S11]  /*88f0*/  ISETP.NE.AND P0, PT, R76, RZ, PT ;  /* 0x000000ff4c00720c */ /* 0x000ff60003f05270 */
[----:B------:R-:W-:Y:S02]  /*8900*/  @!UPT UIADD3 URZ, UPT, UPT, URZ, URZ, URZ ;  /* 0x000000fffffff290 */ /* 0x000fe4000fffe0ff */
[----:B--2---:R-:W-:Y:S01]  /*8910*/  @P0 IADD3 R0, PT, PT, R63, R77, RZ ;  /* 0x0000004d3f000210 */ /* 0x004fe20007ffe0ff */
[----:B------:R-:W-:Y:S05]  /*8920*/  @P0 WARPSYNC.ALL ;  /* 0x0000000000000948 */ /* 0x000fea0003800000 */
[----:B------:R2:W3:Y:S04]  /*8930*/  @P0 LDSM.16.M88.4 R44, [R73+UR43+0x400] ;  /* 0x0004002b492c083b */ /* 0x0004e80008000200 */
[----:B------:R2:W4:Y:S04]  /*8940*/  @P0 LDSM.16.M88.4 R40, [R3+0x400] ;  /* 0x000400000328083b */ /* 0x0005280000000200 */
[----:B------:R2:W1:Y:S04]  /*8950*/  @P0 LDSM.16.M88.4 R32, [R77+0x400] ;  /* 0x000400004d20083b */ /* 0x0004680000000200 */
[----:B------:R2:W1:Y:S02]  /*8960*/  @P0 LDSM.16.M88.4 R36, [R0+0x400] ;  /* 0x000400000024083b */ /* 0x0004640000000200 */
.L_x_127:
[----:B------:R-:W-:Y:S05]  /*8970*/  BSYNC B1 ;  /* 0x0000000000017941 */ /* 0x000fea0003800000 */
.L_x_126:
        /* <DEDUP_REMOVED lines=21> */
.L_x_131:
[----:B------:R-:W-:Y:S01]  /*8ad0*/  ISETP.NE.AND P0, PT, R65, RZ, PT ;  /* 0x000000ff4100720c */ /* 0x000fe20003f05270 */
[----:B------:R-:W-:Y:S05]  /*8ae0*/  WARPSYNC.ALL ;  /* 0x0000000000007948 */ /* 0x000fea0003800000 */
[----:B------:R-:W-:Y:S01]  /*8af0*/  R2UR UR4, R25 ;  /* 0x00000000190472ca */ /* 0x000fe200000e0000 */
[----:B------:R-:W-:Y:S01]  /*8b00*/  BSSY.RECONVERGENT B0, `(.L_x_132) ;  /* 0x000005d000007945 */ /* 0x000fe20003800200 */
[----:B---3--:R-:W-:Y:S02]  /*8b10*/  LOP3.LUT R0, R44, 0xffffe000, RZ, 0xc0, !PT ;  /* 0xffffe0002c007812 */ /* 0x008fe400078ec0ff */
[----:B------:R-:W-:Y:S02]  /*8b20*/  LOP3.LUT R2, R45, 0xffffe000, RZ, 0xc0, !PT ;  /* 0xffffe0002d027812 */ /* 0x000fe400078ec0ff */
[----:B------:R-:W-:Y:S02]  /*8b30*/  LOP3.LUT R3, R46, 0xffffe000, RZ, 0xc0, !PT ;  /* 0xffffe0002e037812 */ /* 0x000fe400078ec0ff */
[----:B------:R-:W-:Y:S02]  /*8b40*/  LOP3.LUT R20, R47, 0xffffe000, RZ, 0xc0, !PT ;  /* 0xffffe0002f147812 */ /* 0x000fe400078ec0ff */
[----:B----4-:R-:W-:Y:S02]  /*8b50*/  LOP3.LUT R21, R40, 0xffffe000, RZ, 0xc0, !PT ;  /* 0xffffe00028157812 */ /* 0x010fe400078ec0ff */
[----:B------:R-:W-:Y:S01]  /*8b60*/  LOP3.LUT R25, R41, 0xffffe000, RZ, 0xc0, !PT ;  /* 0xffffe00029197812 */ /* 0x000fe200078ec0ff */
[----:B-1----:R-:W1:Y:S01]  /*8b70*/  LDTM.16dp128bit.x8 R4, tmem[UR4+0x60] ;  /* 0x00006004000479ee */ /* 0x002e620008180000 */
[----:B------:R-:W-:Y:S01]  /*8b80*/  R2UR UR4, R26 ;  /* 0x000000001a0472ca */ /* 0x000fe200000e0000 */
[----:B------:R-:W-:Y:S01]  /*8b90*/  NOP ;  /* 0x0000000000007918 */ /* 0x000fe20000000000 */
[----:B------:R-:W-:Y:S02]  /*8ba0*/  LOP3.LUT R26, R42, 0xffffe000, RZ, 0xc0, !PT ;  /* 0xffffe0002a1a7812 */ /* 0x000fe400078ec0ff */
[----:B------:R-:W-:Y:S02]  /*8bb0*/  LOP3.LUT R28, R43, 0xffffe000, RZ, 0xc0, !PT ;  /* 0xffffe0002b1c7812 */ /* 0x000fe400078ec0ff */
[----:B------:R-:W-:Y:S02]  /*8bc0*/  LOP3.LUT R29, R32, 0xffffe000, RZ, 0xc0, !PT ;  /* 0xffffe000201d7812 */ /* 0x000fe400078ec0ff */
[----:B------:R-:W-:Y:S02]  /*8bd0*/  LOP3.LUT R30, R33, 0xffffe000, RZ, 0xc0, !PT ;  /* 0xffffe000211e7812 */ /* 0x000fe400078ec0ff */
[----:B------:R-:W-:Y:S02]  /*8be0*/  LOP3.LUT R31, R34, 0xffffe000, RZ, 0xc0, !PT ;  /* 0xffffe000221f7812 */ /* 0x000fe400078ec0ff */
[----:B------:R-:W-:Y:S01]  /*8bf0*/  LOP3.LUT R32, R35, 0xffffe000, RZ, 0xc0, !PT ;  /* 0xffffe00023207812 */ /* 0x000fe200078ec0ff */
[----:B------:R-:W-:Y:S01]  /*8c00*/  UIADD3 UR4, UPT, UPT, UR4, 0xb0, URZ ;  /* 0x000000b004047890 */ /* 0x000fe2000fffe0ff */
[----:B------:R-:W-:Y:S02]  /*8c10*/  LOP3.LUT R33, R36, 0xffffe000, RZ, 0xc0, !PT ;  /* 0xffffe00024217812 */ /* 0x000fe400078ec0ff */
[----:B------:R-:W-:Y:S01]  /*8c20*/  LOP3.LUT R34, R37, 0xffffe000, RZ, 0xc0, !PT ;  /* 0xffffe00025227812 */ /* 0x000fe200078ec0ff */
[----:B------:R-:W-:Y:S01]  /*8c30*/  UPRMT UR4, UR63, 0x654, UR4 ;  /* 0x000006543f047896 */ /* 0x000fe20008000004 */
[----:B------:R-:W-:Y:S02]  /*8c40*/  LOP3.LUT R35, R38, 0xffffe000, RZ, 0xc0, !PT ;  /* 0xffffe00026237812 */ /* 0x000fe400078ec0ff */
[----:B------:R-:W-:Y:S01]  /*8c50*/  LOP3.LUT R36, R39, 0xffffe000, RZ, 0xc0, !PT ;  /* 0xffffe00027247812 */ /* 0x000fe200078ec0ff */
[C---:B-1----:R-:W-:Y:S01]  /*8c60*/  FMUL R4, R24.reuse, R4 ;  /* 0x0000000418047220 */ /* 0x042fe20000400000 */
[C---:B------:R-:W-:Y:S01]  /*8c70*/  FMUL R5, R24.reuse, R5 ;  /* 0x0000000518057220 */ /* 0x040fe20000400000 */
[C---:B------:R-:W-:Y:S01]  /*8c80*/  FMUL R6, R24.reuse, R6 ;  /* 0x0000000618067220 */ /* 0x040fe20000400000 */
[C---:B------:R-:W-:Y:S01]  /*8c90*/  FMUL R7, R24.reuse, R7 ;  /* 0x0000000718077220 */ /* 0x040fe20000400000 */
[C---:B------:R-:W-:Y:S01]  /*8ca0*/  FFMA R4, R27.reuse, R0, R4 ;  /* 0x000000001b047223 */ /* 0x040fe20000000004 */
[C---:B------:R-:W-:Y:S01]  /*8cb0*/  FMUL R8, R24.reuse, R8 ;  /* 0x0000000818087220 */ /* 0x040fe20000400000 */
[C---:B------:R-:W-:Y:S01]  /*8cc0*/  FFMA R5, R27.reuse, R2, R5 ;  /* 0x000000021b057223 */ /* 0x040fe20000000005 */
[C---:B------:R-:W-:Y:S01]  /*8cd0*/  FMUL R9, R24.reuse, R9 ;  /* 0x0000000918097220 */ /* 0x040fe20000400000 */
[C---:B------:R-:W-:Y:S01]  /*8ce0*/  FFMA R6, R27.reuse, R3, R6 ;  /* 0x000000031b067223 */ /* 0x040fe20000000006 */
[----:B------:R-:W-:Y:S01]  /*8cf0*/  F2FP.TF32.F32.PACK_B R4, R4 ;  /* 0x00000004ff04723e */ /* 0x000fe200024050ff */
[C---:B------:R-:W-:Y:S01]  /*8d00*/  FMUL R10, R24.reuse, R10 ;  /* 0x0000000a180a7220 */ /* 0x040fe20000400000 */
[----:B------:R-:W-:Y:S01]  /*8d10*/  F2FP.TF32.F32.PACK_B R5, R5 ;  /* 0x00000005ff05723e */ /* 0x000fe200024050ff */
[C---:B------:R-:W-:Y:S01]  /*8d20*/  FFMA R7, R27.reuse, R20, R7 ;  /* 0x000000141b077223 */ /* 0x040fe20000000007 */
[C---:B------:R-:W-:Y:S01]  /*8d30*/  FMUL R11, R24.reuse, R11 ;  /* 0x0000000b180b7220 */ /* 0x040fe20000400000 */
        /* <DEDUP_REMOVED lines=8> */
[----:B------:R-:W-:Y:S01]  /*8dc0*/  F2FP.TF32.F32.PACK_B R6, R6 ;  /* 0x00000006ff06723e */ /* 0x000fe200024050ff */
[C---:B------:R-:W-:Y:S01]  /*8dd0*/  FFMA R12, R27.reuse, R29, R12 ;  /* 0x0000001d1b0c7223 */ /* 0x040fe2000000000c */
[----:B------:R-:W-:Y:S01]  /*8de0*/  F2FP.TF32.F32.PACK_B R7, R7 ;  /* 0x00000007ff07723e */ /* 0x000fe200024050ff */
[C---:B------:R-:W-:Y:S01]  /*8df0*/  FMUL R16, R24.reuse, R16 ;  /* 0x0000001018107220 */ /* 0x040fe20000400000 */
[C---:B------:R-:W-:Y:S01]  /*8e00*/  FFMA R13, R27.reuse, R30, R13 ;  /* 0x0000001e1b0d7223 */ /* 0x040fe2000000000d */
[C---:B------:R-:W-:Y:S01]  /*8e10*/  FMUL R17, R24.reuse, R17 ;  /* 0x0000001118117220 */ /* 0x040fe20000400000 */
[C---:B------:R-:W-:Y:S01]  /*8e20*/  FFMA R14, R27.reuse, R31, R14 ;  /* 0x0000001f1b0e7223 */ /* 0x040fe2000000000e */
[C---:B------:R-:W-:Y:S01]  /*8e30*/  FMUL R18, R24.reuse, R18 ;  /* 0x0000001218127220 */ /* 0x040fe20000400000 */
[C---:B------:R-:W-:Y:S01]  /*8e40*/  FFMA R15, R27.reuse, R32, R15 ;  /* 0x000000201b0f7223 */ /* 0x040fe2000000000f */
[----:B------:R-:W-:Y:S01]  /*8e50*/  FMUL R19, R24, R19 ;  /* 0x0000001318137220 */ /* 0x000fe20000400000 */
[----:B------:R-:W-:Y:S01]  /*8e60*/  F2FP.TF32.F32.PACK_B R8, R8 ;  /* 0x00000008ff08723e */ /* 0x000fe200024050ff */
[C---:B------:R-:W-:Y:S01]  /*8e70*/  FFMA R16, R27.reuse, R33, R16 ;  /* 0x000000211b107223 */ /* 0x040fe20000000010 */
[----:B------:R-:W-:Y:S01]  /*8e80*/  F2FP.TF32.F32.PACK_B R9, R9 ;  /* 0x00000009ff09723e */ /* 0x000fe200024050ff */
[----:B------:R-:W-:Y:S01]  /*8e90*/  SYNCS.ARRIVE.TRANS64.RED.A1T0 RZ, [UR4], RZ ;  /* 0x000000ffffff79a7 */ /* 0x000fe20008100404 */
[----:B------:R1:W-:Y:S01]  /*8ea0*/  STSM.16.M88.4 [R70+0x6400], R4 ;  /* 0x0064000446007844 */ /* 0x0003e20000000200 */
        /* <DEDUP_REMOVED lines=14> */
[----:B------:R-:W-:Y:S05]  /*8f90*/  F2FP.TF32.F32.PACK_B R19, R19 ;  /* 0x00000013ff13723e */ /* 0x000fea00024050ff */
        /* <DEDUP_REMOVED lines=19> */
.L_x_133:
[----:B------:R-:W-:Y:S05]  /*90d0*/  BSYNC.RECONVERGENT B0 ;  /* 0x0000000000007941 */ /* 0x000fea0003800200 */
.L_x_132:
[----:B------:R-:W-:Y:S01]  /*90e0*/  BAR.SYNC.DEFER_BLOCKING 0x1, 0x80 ;  /* 0x0042000000007b1d */ /* 0x000fe20000010000 */
[----:B------:R-:W-:Y:S01]  /*90f0*/  UISETP.NE.AND UP0, UPT, UR46, -0x4, UPT ;  /* 0xfffffffc2e00788c */ /* 0x000fe2000bf05270 */
[----:B------:R-:W-:Y:S08]  /*9100*/  IADD3 R22, PT, PT, R22, 0x1, RZ ;  /* 0x0000000116167810 */ /* 0x000ff00007ffe0ff */
[----:B------:R-:W-:Y:S05]  /*9110*/  BRA.U !UP0, `(.L_x_134) ;  /* 0x0000000108287547 */ /* 0x000fea000b800000 */
[----:B------:R-:W-:Y:S01]  /*9120*/  ISETP.NE.AND P0, PT, R68, RZ, PT ;  /* 0x000000ff4400720c */ /* 0x000fe20003f05270 */
[----:B------:R-:W-:Y:S01]  /*9130*/  IMAD.U32 R2, RZ, RZ, UR45 ;  /* 0x0000002dff027e24 */ /* 0x000fe2000f8e00ff */
[----:B------:R-:W-:Y:S01]  /*9140*/  UIADD3 UR4, UPT, UPT, UR45, 0x1, URZ ;  /* 0x000000012d047890 */ /* 0x000fe2000fffe0ff */
[----:B------:R-:W-:Y:S03]  /*9150*/  IMAD.U32 R0, RZ, RZ, UR63 ;  /* 0x0000003fff007e24 */ /* 0x000fe6000f8e00ff */
[----:B------:R-:W-:Y:S04]  /*9160*/  UISETP.NE.AND UP0, UPT, UR4, 0x4, UPT ;  /* 0x000000040400788c */ /* 0x000fe8000bf05270 */
[----:B------:R-:W-:Y:S03]  /*9170*/  USEL UR45, UR4, URZ, UP0 ;  /* 0x000000ff042d7287 */ /* 0x000fe60008000000 */
[----:B------:R-:W-:Y:S05]  /*9180*/  @P0 LEA R2, R2, UR43, 0x3 ;  /* 0x0000002b02020c11 */ /* 0x000fea000f8e18ff */
[----:B------:R-:W-:Y:S05]  /*9190*/  @P0 VIADD R2, R2, 0x40 ;  /* 0x0000004002020836 */ /* 0x000fea0000000000 */
[----:B------:R-:W-:Y:S04]  /*91a0*/  @P0 PRMT R0, R0, 0x654, R2 ;  /* 0x0000065400000816 */ /* 0x000fe80000000002 */
[----:B------:R2:W-:Y:S03]  /*91b0*/  @P0 SYNCS.ARRIVE.TRANS64.RED.A1T0 RZ, [R0+URZ], RZ ;  /* 0x000000ff00ff09a7 */ /* 0x0005e600081004ff */
.L_x_134:
[----:B------:R-:W-:Y:S01]  /*91c0*/  R2UR UR5, R55 ;  /* 0x00000000370572ca */ /* 0x000fe200000e0000 */
[----:B------:R-:W-:Y:S01]  /*91d0*/  UISETP.NE.AND UP0, UPT, UR61, URZ, UPT ;  /* 0x000000ff3d00728c */ /* 0x000fe2000bf05270 */
[----:B------:R-:W-:Y:S01]  /*91e0*/  R2UR UR4, R56 ;  /* 0x00000000380472ca */ /* 0x000fe200000e0000 */
[----:B------:R-:W-:Y:S01]  /*91f0*/  UIADD3 UR46, UPT, UPT, UR46, 0x4, URZ ;  /* 0x000000042e2e7890 */ /* 0x000fe2000fffe0ff */
[----:B------:R-:W-:Y:S01]  /*9200*/  ISETP.NE.AND P0, PT, R59, 0x2, PT ;  /* 0x000000023b00780c */ /* 0x000fe20003f05270 */
[----:B------:R-:W-:Y:S01]  /*9210*/  UMOV UR60, UR59 ;  /* 0x0000003b003c7c82 */ /* 0x000fe20008000000 */
[----:B------:R-:W-:Y:S02]  /*9220*/  ISETP.NE.AND P1, PT, R22, 0x4, PT ;  /* 0x000000041600780c */ /* 0x000fe40003f25270 */
[----:B------:R-:W-:Y:S02]  /*9230*/  SEL R2, RZ, 0x1, P0 ;  /* 0x00000001ff027807 */ /* 0x000fe40000000000 */
[----:B--2---:R-:W-:Y:S02]  /*9240*/  SEL R0, RZ, 0x1, P1 ;  /* 0x00000001ff007807 */ /* 0x004fe40000800000 */
[----:B------:R-:W-:Y:S01]  /*9250*/  LOP3.LUT R60, R60, R2, RZ, 0x3c, !PT ;  /* 0x000000023c3c7212 */ /* 0x000fe200078e3cff */
[----:B------:R-:W-:Y:S01]  /*9260*/  UIADD3 UR20, UPT, UPT, UR36, UR5, URZ ;  /* 0x0000000524147290 */ /* 0x000fe2000fffe0ff */
[----:B------:R-:W-:Y:S01]  /*9270*/  LOP3.LUT R61, R61, R0, RZ, 0x3c, !PT ;  /* 0x000000003d3d7212 */ /* 0x000fe200078e3cff */
[----:B------:R-:W-:Y:S01]  /*9280*/  UIADD3 UR16, UPT, UPT, UR37, UR4, URZ ;  /* 0x0000000425107290 */ /* 0x000fe2000fffe0ff */
[----:B------:R-:W-:Y:S02]  /*9290*/  SEL R59, R59, RZ, P0 ;  /* 0x000000ff3b3b7207 */ /* 0x000fe40000000000 */
[----:B------:R-:W-:Y:S01]  /*92a0*/  SEL R22, R22, RZ, P1 ;  /* 0x000000ff16167207 */ /* 0x000fe20000800000 */
[----:B------:R-:W-:Y:S08]  /*92b0*/  BRA.U UP0, `(.L_x_135) ;  /* 0xffffffc900907547 */ /* 0x000ff0000b83ffff */
[----:B------:R-:W-:-:S09]  /*92c0*/  UISETP.NE.AND UP0, UPT, UR62, URZ, UPT ;  /* 0x000000ff3e00728c */ /* 0x000fd2000bf05270 */
[----:B------:R-:W-:Y:S05]  /*92d0*/  BRA.U !UP0, `(.L_x_136) ;  /* 0x0000000108487547 */ /* 0x000fea000b800000 */
[----:B------:R-:W2:Y:S02]  /*92e0*/  LDCU.64 UR4, c[0x0][0x890] ;  /* 0x00011200ff0477ac */ /* 0x000ea40008000a00 */
[----:B--2---:R-:W-:-:S04]  /*92f0*/  UISETP.NE.U32.AND UP0, UPT, UR4, URZ, UPT ;  /* 0x000000ff0400728c */ /* 0x004fc8000bf05070 */
[----:B------:R-:W-:-:S09]  /*9300*/  UISETP.NE.AND.EX UP0, UPT, UR5, URZ, UPT, UP0 ;  /* 0x000000ff0500728c */ /* 0x000fd2000bf05300 */
[----:B------:R-:W-:Y:S05]  /*9310*/  BRA.U UP0, `(.L_x_137) ;  /* 0x00000001000c7547 */ /* 0x000fea000b800000 */
[----:B------:R-:W-:-:S13]  /*9320*/  FSETP.NEU.AND P0, PT, R27, RZ, PT ;  /* 0x000000ff1b00720b */ /* 0x000fda0003f0d000 */
[----:B------:R-:W-:Y:S05]  /*9330*/  @!P0 EXIT ;  /* 0x000000000000894d */ /* 0x000fea0003800000 */
[----:B------:R-:W-:Y:S05]  /*9340*/  BRA `(.L_x_136) ;  /* 0x00000000002c7947 */ /* 0x000fea0003800000 */
.L_x_137:
[----:B------:R-:W-:Y:S01]  /*9350*/  ISETP.NE.AND P0, PT, R58, RZ, PT ;  /* 0x000000ff3a00720c */ /* 0x000fe20003f05270 */
[----:B------:R-:W-:-:S12]  /*9360*/  BSSY.RECONVERGENT B0, `(.L_x_136) ;  /* 0x0000009000007945 */ /* 0x000fd80003800200 */
[----:B------:R-:W-:Y:S05]  /*9370*/  @P0 BRA `(.L_x_138) ;  /* 0x0000000000140947 */ /* 0x000fea0003800000 */
[----:B------:R-:W2:Y:S02]  /*9380*/  LDCU.64 UR4, c[0x0][0x888] ;  /* 0x00011100ff0477ac */ /* 0x000ea40008000a00 */
[----:B--2---:R-:W-:-:S04]  /*9390*/  ISETP.NE.U32.AND P0, PT, RZ, UR4, PT ;  /* 0x00000004ff007c0c */ /* 0x004fc8000bf05070 */
[----:B------:R-:W-:-:S13]  /*93a0*/  ISETP.NE.AND.EX P0, PT, RZ, UR5, PT, P0 ;  /* 0x00000005ff007c0c */ /* 0x000fda000bf05300 */
[----:B------:R-:W-:Y:S05]  /*93b0*/  @!P0 EXIT ;  /* 0x000000000000894d */ /* 0x000fea0003800000 */
[----:B------:R-:W-:Y:S05]  /*93c0*/  BRA `(.L_x_139) ;  /* 0x0000000000087947 */ /* 0x000fea0003800000 */
.L_x_138:
[----:B------:R-:W-:-:S13]  /*93d0*/  FSETP.NEU.AND P0, PT, R27, RZ, PT ;  /* 0x000000ff1b00720b */ /* 0x000fda0003f0d000 */
[----:B------:R-:W-:Y:S05]  /*93e0*/  @!P0 EXIT ;  /* 0x000000000000894d */ /* 0x000fea0003800000 */
.L_x_139:
[----:B------:R-:W-:Y:S05]  /*93f0*/  BSYNC.RECONVERGENT B0 ;  /* 0x0000000000007941 */ /* 0x000fea0003800200 */
.L_x_136:
[----:B------:R-:W-:Y:S01]  /*9400*/  ULEA UR4, UR45, UR43, 0x3 ;  /* 0x0000002b2d047291 */ /* 0x000fe2000f8e18ff */
[----:B------:R-:W-:-:S04]  /*9410*/  DEPBAR.LE SB0, 0x0 ;  /* 0x000080000000791a */ /* 0x000fc80000000000 */
[----:B------:R-:W-:-:S04]  /*9420*/  UIADD3 UR4, UPT, UPT, UR4, 0x40, URZ ;  /* 0x0000004004047890 */ /* 0x000fc8000fffe0ff */
[----:B------:R-:W-:-:S09]  /*9430*/  UPRMT UR4, UR63, 0x654, UR4 ;  /* 0x000006543f047896 */ /* 0x000fd20008000004 */
[----:B------:R-:W-:Y:S01]  /*9440*/  SYNCS.ARRIVE.TRANS64.RED.A1T0 RZ, [UR4], RZ ;  /* 0x000000ffffff79a7 */ /* 0x000fe20008100404 */
[----:B------:R-:W-:Y:S05]  /*9450*/  EXIT ;  /* 0x000000000000794d */ /* 0x000fea0003800000 */
.L_x_24:
[----:B--2---:R2:W3:Y:S02]  /*9460*/  SYNCS.PHASECHK.TRANS64.TRYWAIT P0, [R0+URZ+0xe0], R2 ;  /* 0x0000e002000075a7 */ /* 0x0044e400080011ff */
[----:B---3--:R-:W-:Y:S05]  /*9470*/  @!P0 NANOSLEEP.SYNCS 0x989680 ;  /* 0x009896800000895d */ /* 0x008fea0003900000 */
[----:B------:R-:W3:Y:S02]  /*9480*/  @!P0 SYNCS.PHASECHK.TRANS64 P0, [R0+URZ+0xe0], R2 ;  /* 0x0000e002000085a7 */ /* 0x000ee400080010ff */
[----:B---3--:R-:W-:Y:S05]  /*9490*/  @!P0 BRA `(.L_x_24) ;  /* 0xfffffffc00f08947 */ /* 0x008fea000383ffff */
[----:B------:R-:W-:Y:S05]  /*94a0*/  BRA `(.L_x_140) ;  /* 0xffffff8400747947 */ /* 0x000fea000383ffff */
.L_x_27:
[----:B-1----:R-:W-:-:S07]  /*94b0*/  MOV R0, UR57 ;  /* 0x0000003900007c02 */ /* 0x002fce0008000f00 */
.L_x_141:
[----:B-1----:R1:W2:Y:S02]  /*94c0*/  SYNCS.PHASECHK.TRANS64.TRYWAIT P0, [R0+URZ+0x10], R3 ;  /* 0x00001003000075a7 */ /* 0x0022a400080011ff */
[----:B--2---:R-:W-:Y:S05]  /*94d0*/  @!P0 NANOSLEEP.SYNCS 0x989680 ;  /* 0x009896800000895d */ /* 0x004fea0003900000 */
[----:B------:R-:W2:Y:S02]  /*94e0*/  @!P0 SYNCS.PHASECHK.TRANS64 P0, [R0+URZ+0x10], R3 ;  /* 0x00001003000085a7 */ /* 0x000ea400080010ff */
[----:B--2---:R-:W-:Y:S05]  /*94f0*/  @!P0 BRA `(.L_x_141) ;  /* 0xfffffffc00f08947 */ /* 0x004fea000383ffff */
[----:B------:R-:W-:Y:S05]  /*9500*/  BRA `(.L_x_26) ;  /* 0xffffff8400c07947 */ /* 0x000fea000383ffff */
.L_x_36:
[----:B-1----:R-:W-:-:S07]  /*9510*/  MOV R0, UR57 ;  /* 0x0000003900007c02 */ /* 0x002fce0008000f00 */
.L_x_142:
[----:B-1----:R1:W2:Y:S02]  /*9520*/  SYNCS.PHASECHK.TRANS64.TRYWAIT P0, [R0+URZ+0x10], R3 ;  /* 0x00001003000075a7 */ /* 0x0022a400080011ff */
[----:B--2---:R-:W-:Y:S05]  /*9530*/  @!P0 NANOSLEEP.SYNCS 0x989680 ;  /* 0x009896800000895d */ /* 0x004fea0003900000 */
[----:B------:R-:W2:Y:S02]  /*9540*/  @!P0 SYNCS.PHASECHK.TRANS64 P0, [R0+URZ+0x10], R3 ;  /* 0x00001003000085a7 */ /* 0x000ea400080010ff */
[----:B--2---:R-:W-:Y:S05]  /*9550*/  @!P0 BRA `(.L_x_142) ;  /* 0xfffffffc00f08947 */ /* 0x004fea000383ffff */
[----:B------:R-:W-:Y:S05]  /*9560*/  BRA `(.L_x_35) ;  /* 0xffffff8c00207947 */ /* 0x000fea000383ffff */
.L_x_43:
[----:B-1----:R1:W4:Y:S02]  /*9570*/  SYNCS.PHASECHK.TRANS64.TRYWAIT P0, [R3+URZ+0x70], R0 ;  /* 0x00007000030075a7 */ /* 0x00232400080011ff */
[----:B----4-:R-:W-:Y:S05]  /*9580*/  @!P0 NANOSLEEP.SYNCS 0x989680 ;  /* 0x009896800000895d */ /* 0x010fea0003900000 */
[----:B------:R-:W4:Y:S02]  /*9590*/  @!P0 SYNCS.PHASECHK.TRANS64 P0, [R3+URZ+0x70], R0 ;  /* 0x00007000030085a7 */ /* 0x000f2400080010ff */
[----:B----4-:R-:W-:Y:S05]  /*95a0*/  @!P0 BRA `(.L_x_43) ;  /* 0xfffffffc00f08947 */ /* 0x010fea000383ffff */
[----:B------:R-:W-:Y:S05]  /*95b0*/  BRA `(.L_x_143) ;  /* 0xffffff9000607947 */ /* 0x000fea000383ffff */
.L_x_47:
[----:B------:R-:W-:-:S07]  /*95c0*/  MOV R0, UR4 ;  /* 0x0000000400007c02 */ /* 0x000fce0008000f00 */
.L_x_144:
[----:B-1----:R1:W2:Y:S02]  /*95d0*/  SYNCS.PHASECHK.TRANS64.TRYWAIT P0, [R0+URZ], R2 ;  /* 0x00000002000075a7 */ /* 0x0022a400080011ff */
[----:B--2---:R-:W-:Y:S05]  /*95e0*/  @!P0 NANOSLEEP.SYNCS 0x989680 ;  /* 0x009896800000895d */ /* 0x004fea0003900000 */
[----:B------:R-:W2:Y:S02]  /*95f0*/  @!P0 SYNCS.PHASECHK.TRANS64 P0, [R0+URZ], R2 ;  /* 0x00000002000085a7 */ /* 0x000ea400080010ff */
[----:B--2---:R-:W-:Y:S05]  /*9600*/  @!P0 BRA `(.L_x_144) ;  /* 0xfffffffc00f08947 */ /* 0x004fea000383ffff */
[----:B------:R-:W-:Y:S05]  /*9610*/  BRA `(.L_x_145) ;  /* 0xffffff98000c7947 */ /* 0x000fea000383ffff */
.L_x_50:
[----:B--2---:R2:W3:Y:S02]  /*9620*/  SYNCS.PHASECHK.TRANS64.TRYWAIT P0, [R2+URZ+0xd0], R4 ;  /* 0x0000d004020075a7 */ /* 0x0044e400080011ff */
[----:B---3--:R-:W-:Y:S05]  /*9630*/  @!P0 NANOSLEEP.SYNCS 0x989680 ;  /* 0x009896800000895d */ /* 0x008fea0003900000 */
[----:B------:R-:W3:Y:S02]  /*9640*/  @!P0 SYNCS.PHASECHK.TRANS64 P0, [R2+URZ+0xd0], R4 ;  /* 0x0000d004020085a7 */ /* 0x000ee400080010ff */
[----:B---3--:R-:W-:Y:S05]  /*9650*/  @!P0 BRA `(.L_x_50) ;  /* 0xfffffffc00f08947 */ /* 0x008fea000383ffff */
[----:B------:R-:W-:Y:S05]  /*9660*/  BRA `(.L_x_146) ;  /* 0xffffff9800687947 */ /* 0x000fea000383ffff */
.L_x_51:
[----:B------:R-:W-:-:S07]  /*9670*/  MOV R2, UR4 ;  /* 0x0000000400027c02 */ /* 0x000fce0008000f00 */
.L_x_147:
[----:B--2---:R2:W3:Y:S02]  /*9680*/  SYNCS.PHASECHK.TRANS64.TRYWAIT P0, [R2+URZ+0x80], R5 ;  /* 0x00008005020075a7 */ /* 0x0044e400080011ff */
[----:B---3--:R-:W-:Y:S05]  /*9690*/  @!P0 NANOSLEEP.SYNCS 0x989680 ;  /* 0x009896800000895d */ /* 0x008fea0003900000 */
[----:B------:R-:W3:Y:S02]  /*96a0*/  @!P0 SYNCS.PHASECHK.TRANS64 P0, [R2+URZ+0x80], R5 ;  /* 0x00008005020085a7 */ /* 0x000ee400080010ff */
[----:B---3--:R-:W-:Y:S05]  /*96b0*/  @!P0 BRA `(.L_x_147) ;  /* 0xfffffffc00f08947 */ /* 0x008fea000383ffff */
[----:B------:R-:W-:Y:S05]  /*96c0*/  BRA `(.L_x_148) ;  /* 0xffffff9800787947 */ /* 0x000fea000383ffff */
.L_x_52:
[----:B--2---:R2:W3:Y:S02]  /*96d0*/  SYNCS.PHASECHK.TRANS64.TRYWAIT P1, [R2+URZ+0x70], R4 ;  /* 0x00007004020075a7 */ /* 0x0044e400080211ff */
[----:B---3--:R-:W-:Y:S05]  /*96e0*/  @!P1 NANOSLEEP.SYNCS 0x989680 ;  /* 0x009896800000995d */ /* 0x008fea0003900000 */
[----:B------:R-:W3:Y:S02]  /*96f0*/  @!P1 SYNCS.PHASECHK.TRANS64 P1, [R2+URZ+0x70], R4 ;  /* 0x00007004020095a7 */ /* 0x000ee400080210ff */
[----:B---3--:R-:W-:Y:S05]  /*9700*/  @!P1 BRA `(.L_x_52) ;  /* 0xfffffffc00f09947 */ /* 0x008fea000383ffff */
[----:B------:R-:W-:Y:S05]  /*9710*/  BRA `(.L_x_149) ;  /* 0xffffff9800a87947 */ /* 0x000fea000383ffff */
.L_x_55:
[----:B------:R-:W-:-:S07]  /*9720*/  MOV R0, UR4 ;  /* 0x0000000400007c02 */ /* 0x000fce0008000f00 */
.L_x_150:
[----:B--2---:R2:W3:Y:S02]  /*9730*/  SYNCS.PHASECHK.TRANS64.TRYWAIT P0, [R0+URZ+0x80], R2 ;  /* 0x00008002000075a7 */ /* 0x0044e400080011ff */
[----:B---3--:R-:W-:Y:S05]  /*9740*/  @!P0 NANOSLEEP.SYNCS 0x989680 ;  /* 0x009896800000895d */ /* 0x008fea0003900000 */
[----:B------:R-:W3:Y:S02]  /*9750*/  @!P0 SYNCS.PHASECHK.TRANS64 P0, [R0+URZ+0x80], R2 ;  /* 0x00008002000085a7 */ /* 0x000ee400080010ff */
[----:B---3--:R-:W-:Y:S05]  /*9760*/  @!P0 BRA `(.L_x_150) ;  /* 0xfffffffc00f08947 */ /* 0x008fea000383ffff */
[----:B------:R-:W-:Y:S05]  /*9770*/  BRA `(.L_x_54) ;  /* 0xffffff9800fc7947 */ /* 0x000fea000383ffff */
.L_x_62:
[----:B-1----:R1:W2:Y:S02]  /*9780*/  SYNCS.PHASECHK.TRANS64.TRYWAIT P1, [R0+URZ+0x70], R2 ;  /* 0x00007002000075a7 */ /* 0x0022a400080211ff */
[----:B--2---:R-:W-:Y:S05]  /*9790*/  @!P1 NANOSLEEP.SYNCS 0x989680 ;  /* 0x009896800000995d */ /* 0x004fea0003900000 */
[----:B------:R-:W2:Y:S02]  /*97a0*/  @!P1 SYNCS.PHASECHK.TRANS64 P1, [R0+URZ+0x70], R2 ;  /* 0x00007002000095a7 */ /* 0x000ea400080210ff */
[----:B--2---:R-:W-:Y:S05]  /*97b0*/  @!P1 BRA `(.L_x_62) ;  /* 0xfffffffc00f09947 */ /* 0x004fea000383ffff */
[----:B------:R-:W-:Y:S05]  /*97c0*/  BRA `(.L_x_151) ;  /* 0xffffffa000647947 */ /* 0x000fea000383ffff */
.L_x_63:
[----:B------:R-:W-:-:S13]  /*97d0*/  R2UR UR4, R13 ;  /* 0x000000000d0472ca */ /* 0x000fda00000e0000 */
[----:B------:R-:W-:-:S07]  /*97e0*/  MOV R2, UR4 ;  /* 0x0000000400027c02 */ /* 0x000fce0008000f00 */
.L_x_152:
[----:B-1----:R1:W2:Y:S02]  /*97f0*/  SYNCS.PHASECHK.TRANS64.TRYWAIT P0, [R2+URZ+0xb0], R0 ;  /* 0x0000b000020075a7 */ /* 0x0022a400080011ff */
[----:B--2---:R-:W-:Y:S05]  /*9800*/  @!P0 NANOSLEEP.SYNCS 0x989680 ;  /* 0x009896800000895d */ /* 0x004fea0003900000 */
[----:B------:R-:W2:Y:S02]  /*9810*/  @!P0 SYNCS.PHASECHK.TRANS64 P0, [R2+URZ+0xb0], R0 ;  /* 0x0000b000020085a7 */ /* 0x000ea400080010ff */
[----:B--2---:R-:W-:Y:S05]  /*9820*/  @!P0 BRA `(.L_x_152) ;  /* 0xfffffffc00f08947 */ /* 0x004fea000383ffff */
[----:B------:R-:W-:Y:S05]  /*9830*/  BRA `(.L_x_153) ;  /* 0xffffffa000b87947 */ /* 0x000fea000383ffff */
.L_x_66:
[----:B------:R-:W-:Y:S07]  /*9840*/  MOV R0, UR5 ;  /* 0x0000000500007c02 */ /* 0x000fee0008000f00 */
.L_x_154:
[----:B-1----:R1:W2:Y:S02]  /*9850*/  SYNCS.PHASECHK.TRANS64.TRYWAIT P0, [R0+URZ], R2 ;  /* 0x00000002000075a7 */ /* 0x0022a400080011ff */
[----:B--2---:R-:W-:Y:S05]  /*9860*/  @!P0 NANOSLEEP.SYNCS 0x989680 ;  /* 0x009896800000895d */ /* 0x004fea0003900000 */
[----:B------:R-:W2:Y:S02]  /*9870*/  @!P0 SYNCS.PHASECHK.TRANS64 P0, [R0+URZ], R2 ;  /* 0x00000002000085a7 */ /* 0x000ea400080010ff */
[----:B--2---:R-:W-:Y:S05]  /*9880*/  @!P0 BRA `(.L_x_154) ;  /* 0xfffffffc00f08947 */ /* 0x004fea000383ffff */
[----:B------:R-:W-:Y:S05]  /*9890*/  BRA `(.L_x_65) ;  /* 0xffffffa000d47947 */ /* 0x000fea000383ffff */
.L_x_69:
[----:B------:R-:W-:-:S07]  /*98a0*/  MOV R0, UR4 ;  /* 0x0000000400007c02 */ /* 0x000fce0008000f00 */
.L_x_155:
[----:B--2---:R2:W3:Y:S02]  /*98b0*/  SYNCS.PHASECHK.TRANS64.TRYWAIT P0, [R0+URZ], R2 ;  /* 0x00000002000075a7 */ /* 0x0044e400080011ff */
[----:B---3--:R-:W-:Y:S05]  /*98c0*/  @!P0 NANOSLEEP.SYNCS 0x989680 ;  /* 0x009896800000895d */ /* 0x008fea0003900000 */
[----:B------:R-:W3:Y:S02]  /*98d0*/  @!P0 SYNCS.PHASECHK.TRANS64 P0, [R0+URZ], R2 ;  /* 0x00000002000085a7 */ /* 0x000ee400080010ff */
[----:B---3--:R-:W-:Y:S05]  /*98e0*/  @!P0 BRA `(.L_x_155) ;  /* 0xfffffffc00f08947 */ /* 0x008fea000383ffff */
[----:B------:R-:W-:Y:S05]  /*98f0*/  BRA `(.L_x_156) ;  /* 0xffffffa800e07947 */ /* 0x000fea000383ffff */
.L_x_70:
[----:B------:R-:W-:-:S07]  /*9900*/  MOV R0, UR5 ;  /* 0x0000000500007c02 */ /* 0x000fce0008000f00 */
.L_x_157:
[----:B-1----:R1:W2:Y:S02]  /*9910*/  SYNCS.PHASECHK.TRANS64.TRYWAIT P0, [R0+URZ], R3 ;  /* 0x00000003000075a7 */ /* 0x0022a400080011ff */
[----:B--2---:R-:W-:Y:S05]  /*9920*/  @!P0 NANOSLEEP.SYNCS 0x989680 ;  /* 0x009896800000895d */ /* 0x004fea0003900000 */
[----:B------:R-:W2:Y:S02]  /*9930*/  @!P0 SYNCS.PHASECHK.TRANS64 P0, [R0+URZ], R3 ;  /* 0x00000003000085a7 */ /* 0x000ea400080010ff */
[----:B--2---:R-:W-:Y:S05]  /*9940*/  @!P0 BRA `(.L_x_157) ;  /* 0xfffffffc00f08947 */ /* 0x004fea000383ffff */
[----:B------:R-:W-:Y:S05]  /*9950*/  BRA `(.L_x_158) ;  /* 0xffffffa800ec7947 */ /* 0x000fea000383ffff */
.L_x_71:
[----:B------:R-:W-:-:S07]  /*9960*/  MOV R0, UR5 ;  /* 0x0000000500007c02 */ /* 0x000fce0008000f00 */
.L_x_159:
[----:B-1----:R1:W2:Y:S02]  /*9970*/  SYNCS.PHASECHK.TRANS64.TRYWAIT P0, [R0+URZ], R3 ;  /* 0x00000003000075a7 */ /* 0x0022a400080011ff */
[----:B--2---:R-:W-:Y:S05]  /*9980*/  @!P0 NANOSLEEP.SYNCS 0x989680 ;  /* 0x009896800000895d */ /* 0x004fea0003900000 */
[----:B------:R-:W2:Y:S02]  /*9990*/  @!P0 SYNCS.PHASECHK.TRANS64 P0, [R0+URZ], R3 ;  /* 0x00000003000085a7 */ /* 0x000ea400080010ff */
[----:B--2---:R-:W-:Y:S05]  /*99a0*/  @!P0 BRA `(.L_x_159) ;  /* 0xfffffffc00f08947 */ /* 0x004fea000383ffff */
[----:B------:R-:W-:Y:S05]  /*99b0*/  BRA `(.L_x_160) ;  /* 0xffffffa800f87947 */ /* 0x000fea000383ffff */
.L_x_72:
[----:B-1----:R-:W-:-:S07]  /*99c0*/  MOV R0, UR4 ;  /* 0x0000000400007c02 */ /* 0x002fce0008000f00 */
.L_x_161:
[----:B-1----:R1:W2:Y:S02]  /*99d0*/  SYNCS.PHASECHK.TRANS64.TRYWAIT P0, [R0+URZ], R2 ;  /* 0x00000002000075a7 */ /* 0x0022a400080011ff */
[----:B--2---:R-:W-:Y:S05]  /*99e0*/  @!P0 NANOSLEEP.SYNCS 0x989680 ;  /* 0x009896800000895d */ /* 0x004fea0003900000 */
[----:B------:R-:W2:Y:S02]  /*99f0*/  @!P0 SYNCS.PHASECHK.TRANS64 P0, [R0+URZ], R2 ;  /* 0x00000002000085a7 */ /* 0x000ea400080010ff */
[----:B--2---:R-:W-:Y:S05]  /*9a00*/  @!P0 BRA `(.L_x_161) ;  /* 0xfffffffc00f08947 */ /* 0x004fea000383ffff */
[----:B------:R-:W-:Y:S05]  /*9a10*/  BRA `(.L_x_162) ;  /* 0xffffffac00047947 */ /* 0x000fea000383ffff */
.L_x_77:
[----:B---3--:R3:W4:Y:S02]  /*9a20*/  SYNCS.PHASECHK.TRANS64.TRYWAIT P0, [R12+URZ+0x70], R0 ;  /* 0x000070000c0075a7 */ /* 0x00872400080011ff */
[----:B----4-:R-:W-:Y:S05]  /*9a30*/  @!P0 NANOSLEEP.SYNCS 0x989680 ;  /* 0x009896800000895d */ /* 0x010fea0003900000 */
[----:B------:R-:W4:Y:S02]  /*9a40*/  @!P0 SYNCS.PHASECHK.TRANS64 P0, [R12+URZ+0x70], R0 ;  /* 0x000070000c0085a7 */ /* 0x000f2400080010ff */
[----:B----4-:R-:W-:Y:S05]  /*9a50*/  @!P0 BRA `(.L_x_77) ;  /* 0xfffffffc00f08947 */ /* 0x010fea000383ffff */
[----:B------:R-:W-:Y:S05]  /*9a60*/  BRA `(.L_x_163) ;  /* 0xffffffb000287947 */ /* 0x000fea000383ffff */
.L_x_80:
[----:B-1----:R-:W-:Y:S07]  /*9a70*/  MOV R0, UR21 ;  /* 0x0000001500007c02 */ /* 0x002fee0008000f00 */
.L_x_164:
[----:B-1----:R1:W3:Y:S02]  /*9a80*/  SYNCS.PHASECHK.TRANS64.TRYWAIT P2, [R0+URZ+0x68], R6 ;  /* 0x00006806000075a7 */ /* 0x0022e400080411ff */
[----:B---3--:R-:W-:Y:S05]  /*9a90*/  @!P2 NANOSLEEP.SYNCS 0x989680 ;  /* 0x009896800000a95d */ /* 0x008fea0003900000 */
[----:B------:R-:W3:Y:S02]  /*9aa0*/  @!P2 SYNCS.PHASECHK.TRANS64 P2, [R0+URZ+0x68], R6 ;  /* 0x000068060000a5a7 */ /* 0x000ee400080410ff */
[----:B---3--:R-:W-:Y:S05]  /*9ab0*/  @!P2 BRA `(.L_x_164) ;  /* 0xfffffffc00f0a947 */ /* 0x008fea000383ffff */
[----:B------:R-:W-:Y:S05]  /*9ac0*/  BRA `(.L_x_79) ;  /* 0xffffffb400907947 */ /* 0x000fea000383ffff */
.L_x_83:
[----:B------:R-:W-:Y:S07]  /*9ad0*/  MOV R0, UR21 ;  /* 0x0000001500007c02 */ /* 0x000fee0008000f00 */
.L_x_165:
[----:B-1----:R1:W3:Y:S02]  /*9ae0*/  SYNCS.PHASECHK.TRANS64.TRYWAIT P0, [R0+URZ+0x40], R9 ;  /* 0x00004009000075a7 */ /* 0x0022e400080011ff */
[----:B---3--:R-:W-:Y:S05]  /*9af0*/  @!P0 NANOSLEEP.SYNCS 0x989680 ;  /* 0x009896800000895d */ /* 0x008fea0003900000 */
[----:B------:R-:W3:Y:S02]  /*9b00*/  @!P0 SYNCS.PHASECHK.TRANS64 P0, [R0+URZ+0x40], R9 ;  /* 0x00004009000085a7 */ /* 0x000ee400080010ff */
[----:B---3--:R-:W-:Y:S05]  /*9b10*/  @!P0 BRA `(.L_x_165) ;  /* 0xfffffffc00f08947 */ /* 0x008fea000383ffff */
[----:B------:R-:W-:Y:S05]  /*9b20*/  BRA `(.L_x_166) ;  /* 0xffffffb400ec7947 */ /* 0x000fea000383ffff */
.L_x_84:
[----:B------:R-:W-:Y:S07]  /*9b30*/  MOV R0, UR21 ;  /* 0x0000001500007c02 */ /* 0x000fee0008000f00 */
.L_x_167:
[----:B-1----:R1:W3:Y:S02]  /*9b40*/  SYNCS.PHASECHK.TRANS64.TRYWAIT P0, [R0+URZ+0x48], R9 ;  /* 0x00004809000075a7 */ /* 0x0022e400080011ff */
[----:B---3--:R-:W-:Y:S05]  /*9b50*/  @!P0 NANOSLEEP.SYNCS 0x989680 ;  /* 0x009896800000895d */ /* 0x008fea0003900000 */
[----:B------:R-:W3:Y:S02]  /*9b60*/  @!P0 SYNCS.PHASECHK.TRANS64 P0, [R0+URZ+0x48], R9 ;  /* 0x00004809000085a7 */ /* 0x000ee400080010ff */
[----:B---3--:R-:W-:Y:S05]  /*9b70*/  @!P0 BRA `(.L_x_167) ;  /* 0xfffffffc00f08947 */ /* 0x008fea000383ffff */
[----:B------:R-:W-:Y:S05]  /*9b80*/  BRA `(.L_x_168) ;  /* 0xffffffb8002c7947 */ /* 0x000fea000383ffff */
.L_x_85:
[----:B------:R-:W-:Y:S07]  /*9b90*/  MOV R0, UR21 ;  /* 0x0000001500007c02 */ /* 0x000fee0008000f00 */
.L_x_169:
[----:B-1----:R1:W3:Y:S02]  /*9ba0*/  SYNCS.PHASECHK.TRANS64.TRYWAIT P0, [R0+URZ+0x50], R9 ;  /* 0x00005009000075a7 */ /* 0x0022e400080011ff */
[----:B---3--:R-:W-:Y:S05]  /*9bb0*/  @!P0 NANOSLEEP.SYNCS 0x989680 ;  /* 0x009896800000895d */ /* 0x008fea0003900000 */
[----:B------:R-:W3:Y:S02]  /*9bc0*/  @!P0 SYNCS.PHASECHK.TRANS64 P0, [R0+URZ+0x50], R9 ;  /* 0x00005009000085a7 */ /* 0x000ee400080010ff */
[----:B---3--:R-:W-:Y:S05]  /*9bd0*/  @!P0 BRA `(.L_x_169) ;  /* 0xfffffffc00f08947 */ /* 0x008fea000383ffff */
[----:B------:R-:W-:Y:S05]  /*9be0*/  BRA `(.L_x_170) ;  /* 0xffffffb800747947 */ /* 0x000fea000383ffff */
.L_x_86:
[----:B------:R-:W-:Y:S07]  /*9bf0*/  MOV R0, UR21 ;  /* 0x0000001500007c02 */ /* 0x000fee0008000f00 */
.L_x_171:
[----:B-1----:R1:W3:Y:S02]  /*9c00*/  SYNCS.PHASECHK.TRANS64.TRYWAIT P0, [R0+URZ+0x58], R9 ;  /* 0x00005809000075a7 */ /* 0x0022e400080011ff */
[----:B---3--:R-:W-:Y:S05]  /*9c10*/  @!P0 NANOSLEEP.SYNCS 0x989680 ;  /* 0x009896800000895d */ /* 0x008fea0003900000 */
[----:B------:R-:W3:Y:S02]  /*9c20*/  @!P0 SYNCS.PHASECHK.TRANS64 P0, [R0+URZ+0x58], R9 ;  /* 0x00005809000085a7 */ /* 0x000ee400080010ff */
[----:B---3--:R-:W-:Y:S05]  /*9c30*/  @!P0 BRA `(.L_x_171) ;  /* 0xfffffffc00f08947 */ /* 0x008fea000383ffff */
[----:B------:R-:W-:Y:S05]  /*9c40*/  BRA `(.L_x_172) ;  /* 0xffffffb800b87947 */ /* 0x000fea000383ffff */
.L_x_88:
[----:B------:R-:W-:-:S07]  /*9c50*/  MOV R0, UR21 ;  /* 0x0000001500007c02 */ /* 0x000fce0008000f00 */
.L_x_173:
[----:B-1----:R1:W4:Y:S02]  /*9c60*/  SYNCS.PHASECHK.TRANS64.TRYWAIT P0, [R0+URZ+0x40], R2 ;  /* 0x00004002000075a7 */ /* 0x00232400080011ff */
[----:B----4-:R-:W-:Y:S05]  /*9c70*/  @!P0 NANOSLEEP.SYNCS 0x989680 ;  /* 0x009896800000895d */ /* 0x010fea0003900000 */
[----:B------:R-:W4:Y:S02]  /*9c80*/  @!P0 SYNCS.PHASECHK.TRANS64 P0, [R0+URZ+0x40], R2 ;  /* 0x00004002000085a7 */ /* 0x000f2400080010ff */
[----:B----4-:R-:W-:Y:S05]  /*9c90*/  @!P0 BRA `(.L_x_173) ;  /* 0xfffffffc00f08947 */ /* 0x010fea000383ffff */
[----:B------:R-:W-:Y:S05]  /*9ca0*/  BRA `(.L_x_174) ;  /* 0xffffffbc00307947 */ /* 0x000fea000383ffff */
.L_x_89:
[----:B-1----:R-:W-:-:S07]  /*9cb0*/  MOV R0, UR21 ;  /* 0x0000001500007c02 */ /* 0x002fce0008000f00 */
.L_x_175:
[----:B-1----:R1:W4:Y:S02]  /*9cc0*/  SYNCS.PHASECHK.TRANS64.TRYWAIT P0, [R0+URZ+0x48], R2 ;  /* 0x00004802000075a7 */ /* 0x00232400080011ff */
[----:B----4-:R-:W-:Y:S05]  /*9cd0*/  @!P0 NANOSLEEP.SYNCS 0x989680 ;  /* 0x009896800000895d */ /* 0x010fea0003900000 */
[----:B------:R-:W4:Y:S02]  /*9ce0*/  @!P0 SYNCS.PHASECHK.TRANS64 P0, [R0+URZ+0x48], R2 ;  /* 0x00004802000085a7 */ /* 0x000f2400080010ff */
[----:B----4-:R-:W-:Y:S05]  /*9cf0*/  @!P0 BRA `(.L_x_175) ;  /* 0xfffffffc00f08947 */ /* 0x010fea000383ffff */
[----:B------:R-:W-:Y:S05]  /*9d00*/  BRA `(.L_x_176) ;  /* 0xffffffbc00207947 */ /* 0x000fea000383ffff */
.L_x_90:
[----:B-1----:R-:W-:-:S07]  /*9d10*/  MOV R0, UR21 ;  /* 0x0000001500007c02 */ /* 0x002fce0008000f00 */
.L_x_177:
[----:B-1----:R1:W4:Y:S02]  /*9d20*/  SYNCS.PHASECHK.TRANS64.TRYWAIT P0, [R0+URZ+0x50], R2 ;  /* 0x00005002000075a7 */ /* 0x00232400080011ff */
[----:B----4-:R-:W-:Y:S05]  /*9d30*/  @!P0 NANOSLEEP.SYNCS 0x989680 ;  /* 0x009896800000895d */ /* 0x010fea0003900000 */
[----:B------:R-:W4:Y:S02]  /*9d40*/  @!P0 SYNCS.PHASECHK.TRANS64 P0, [R0+URZ+0x50], R2 ;  /* 0x00005002000085a7 */ /* 0x000f2400080010ff */
[----:B----4-:R-:W-:Y:S05]  /*9d50*/  @!P0 BRA `(.L_x_177) ;  /* 0xfffffffc00f08947 */ /* 0x010fea000383ffff */
[----:B------:R-:W-:Y:S05]  /*9d60*/  BRA `(.L_x_178) ;  /* 0xffffffbc00107947 */ /* 0x000fea000383ffff */
.L_x_92:
[----:B-1----:R1:W2:Y:S02]  /*9d70*/  SYNCS.PHASECHK.TRANS64.TRYWAIT P0, [R3+URZ+0x70], R0 ;  /* 0x00007000030075a7 */ /* 0x0022a400080011ff */
[----:B--2---:R-:W-:Y:S05]  /*9d80*/  @!P0 NANOSLEEP.SYNCS 0x989680 ;  /* 0x009896800000895d */ /* 0x004fea0003900000 */
[----:B------:R-:W2:Y:S02]  /*9d90*/  @!P0 SYNCS.PHASECHK.TRANS64 P0, [R3+URZ+0x70], R0 ;  /* 0x00007000030085a7 */ /* 0x000ea400080010ff */
[----:B--2---:R-:W-:Y:S05]  /*9da0*/  @!P0 BRA `(.L_x_92) ;  /* 0xfffffffc00f08947 */ /* 0x004fea000383ffff */
[----:B------:R-:W-:Y:S05]  /*9db0*/  BRA `(.L_x_179) ;  /* 0xffffffbc00e47947 */ /* 0x000fea000383ffff */
.L_x_103:
[----:B-1----:R-:W-:Y:S04]  /*9dc0*/  MOV R0, UR43 ;  /* 0x0000002b00007c02 */ /* 0x002fe80008000f00 */
[----:B------:R1:W2:Y:S03]  /*9dd0*/  SYNCS.PHASECHK.TRANS64.TRYWAIT P1, [R0+URZ+0x20], R3 ;  /* 0x00002003000075a7 */ /* 0x0002a600080211ff */
[----:B--2---:R-:W-:Y:S05]  /*9de0*/  @!P1 NANOSLEEP.SYNCS 0x989680 ;  /* 0x009896800000995d */ /* 0x004fea0003900000 */
[----:B------:R-:W2:Y:S02]  /*9df0*/  @!P1 SYNCS.PHASECHK.TRANS64 P1, [R0+URZ+0x20], R3 ;  /* 0x00002003000095a7 */ /* 0x000ea400080210ff */
[----:B--2---:R-:W-:Y:S05]  /*9e00*/  @!P1 BRA `(.L_x_103) ;  /* 0xfffffffc00ec9947 */ /* 0x004fea000383ffff */
[----:B------:R-:W-:Y:S05]  /*9e10*/  BRA `(.L_x_102) ;  /* 0xffffffcc00807947 */ /* 0x000fea000383ffff */
.L_x_105:
[----:B-1----:R1:W3:Y:S02]  /*9e20*/  SYNCS.PHASECHK.TRANS64.TRYWAIT P0, [R26+URZ+0x90], R2 ;  /* 0x000090021a0075a7 */ /* 0x0022e400080011ff */
[----:B---3--:R-:W-:Y:S05]  /*9e30*/  @!P0 NANOSLEEP.SYNCS 0x989680 ;  /* 0x009896800000895d */ /* 0x008fea0003900000 */
[----:B------:R-:W3:Y:S02]  /*9e40*/  @!P0 SYNCS.PHASECHK.TRANS64 P0, [R26+URZ+0x90], R2 ;  /* 0x000090021a0085a7 */ /* 0x000ee400080010ff */
[----:B---3--:R-:W-:Y:S05]  /*9e50*/  @!P0 BRA `(.L_x_105) ;  /* 0xfffffffc00f08947 */ /* 0x008fea000383ffff */
[----:B------:R-:W-:Y:S05]  /*9e60*/  BRA `(.L_x_104) ;  /* 0xffffffcc00ac7947 */ /* 0x000fea000383ffff */
.L_x_114:
[----:B-1----:R1:W2:Y:S02]  /*9e70*/  SYNCS.PHASECHK.TRANS64.TRYWAIT P0, [R2+URZ+0x20], R0 ;  /* 0x00002000020075a7 */ /* 0x0022a400080011ff */
[----:B--2---:R-:W-:Y:S05]  /*9e80*/  @!P0 NANOSLEEP.SYNCS 0x989680 ;  /* 0x009896800000895d */ /* 0x004fea0003900000 */
[----:B------:R-:W2:Y:S02]  /*9e90*/  @!P0 SYNCS.PHASECHK.TRANS64 P0, [R2+URZ+0x20], R0 ;  /* 0x00002000020085a7 */ /* 0x000ea400080010ff */
[----:B--2---:R-:W-:Y:S05]  /*9ea0*/  @!P0 BRA `(.L_x_114) ;  /* 0xfffffffc00f08947 */ /* 0x004fea000383ffff */
[----:B------:R-:W-:Y:S05]  /*9eb0*/  BRA `(.L_x_113) ;  /* 0xffffffd400d07947 */ /* 0x000fea000383ffff */
.L_x_122:
[----:B-1----:R1:W2:Y:S02]  /*9ec0*/  SYNCS.PHASECHK.TRANS64.TRYWAIT P0, [R0+URZ+0x20], R5 ;  /* 0x00002005000075a7 */ /* 0x0022a400080011ff */
[----:B--2---:R-:W-:Y:S05]  /*9ed0*/  @!P0 NANOSLEEP.SYNCS 0x989680 ;  /* 0x009896800000895d */ /* 0x004fea0003900000 */
[----:B------:R-:W2:Y:S02]  /*9ee0*/  @!P0 SYNCS.PHASECHK.TRANS64 P0, [R0+URZ+0x20], R5 ;  /* 0x00002005000085a7 */ /* 0x000ea400080010ff */
[----:B--2---:R-:W-:Y:S05]  /*9ef0*/  @!P0 BRA `(.L_x_122) ;  /* 0xfffffffc00f08947 */ /* 0x004fea000383ffff */
[----:B------:R-:W-:Y:S05]  /*9f00*/  BRA `(.L_x_121) ;  /* 0xffffffe000187947 */ /* 0x000fea000383ffff */
.L_x_130:
[----:B--2---:R2:W3:Y:S02]  /*9f10*/  SYNCS.PHASECHK.TRANS64.TRYWAIT P0, [R2+URZ+0x20], R0 ;  /* 0x00002000020075a7 */ /* 0x0044e400080011ff */
[----:B---3--:R-:W-:Y:S05]  /*9f20*/  @!P0 NANOSLEEP.SYNCS 0x989680 ;  /* 0x009896800000895d */ /* 0x008fea0003900000 */
[----:B------:R-:W3:Y:S02]  /*9f30*/  @!P0 SYNCS.PHASECHK.TRANS64 P0, [R2+URZ+0x20], R0 ;  /* 0x00002000020085a7 */ /* 0x000ee400080010ff */
[----:B---3--:R-:W-:Y:S05]  /*9f40*/  @!P0 BRA `(.L_x_130) ;  /* 0xfffffffc00f08947 */ /* 0x008fea000383ffff */
[----:B------:R-:W-:Y:S05]  /*9f50*/  BRA `(.L_x_129) ;  /* 0xffffffe800607947 */ /* 0x000fea000383ffff */
        .weak           $__internal_0_$__cuda_sm10x_tcgen05_guardrail_trap_col_being_dealloced_not_returned_by_alloc
        .type           $__internal_0_$__cuda_sm10x_tcgen05_guardrail_trap_col_being_dealloced_not_returned_by_alloc,@function
        .size           $__internal_0_$__cuda_sm10x_tcgen05_guardrail_trap_col_being_dealloced_not_returned_by_alloc,($__internal_1_$__cuda_sm10x_tcgen05_guardrail_trap_phase_invalid_during_alloc - $__internal_0_$__cuda_sm10x_tcgen05_guardrail_trap_col_being_dealloced_not_returned_by_alloc)
$__internal_0_$__cuda_sm10x_tcgen05_guardrail_trap_col_being_dealloced_not_returned_by_alloc:
[----:B------:R-:W-:Y:S05]  /*9f60*/  BPT.TRAP 0x1 ;  /* 0x000000040000795c */ /* 0x000fea0000300000 */
[----:B------:R-:W-:-:S04]  /*9f70*/  HFMA2 R3, -RZ, RZ, 0, 0 ;  /* 0x00000000ff037431 */ /* 0x000fc800000001ff */
[----:B------:R-:W-:Y:S05]  /*9f80*/  RET.REL.NODEC R2 `(_ZN7cutlass13device_kernelINS_4gemm6kernel13GemmUniversalIN4cute5tupleIJiiiiEEENS1_10collective13CollectiveMmaINS1_35MainloopSm100TmaUmmaWarpSpecializedILi2ELi2ELi4ENS5_IJNS4_1CILi4EEENSA_ILi2EEENSA_ILi1EEEEEEEENS5_IJNSA_ILi64EEENSA_ILi128EEESH_EEENS_10tfloat32_tENS5_IJlSD_lEEESJ_SK_NS4_8TiledMMAINS4_8MMA_AtomIJNS4_17SM100_MMA_TF32_SSISJ_SJ_fLi64ELi128ELNS4_4UMMA5MajorE0ELSP_0ELNSO_7ScaleInE0ELSQ_0EEEEEENS4_6LayoutINS5_IJSD_SD_SD_EEENS5_IJNSA_ILi0EEESV_SV_EEEEENS5_IJNS4_10UnderscoreESY_SY_EEEEENS4_23SM90_TMA_LOAD_MULTICASTENS4_14ComposedLayoutINS4_7SwizzleILi3ELi4ELi3EEENS4_18smem_ptr_flag_bitsILi32EEENST_INS5_IJNSA_ILi8EEENSA_ILi32EEEEEENS5_IJS18_SD_EEEEEEEvNS4_8identityES11_S1C_vS1D_EENS_8epilogue10collective18CollectiveEpilogueINS1F_23Sm100TmaWarpSpecializedILi4ELi2ELi16ELb1ELb0EEEJSI_NS5_IJNST_ISG_SD_EENST_IS18_SD_EEEEESJ_SK_SJ_SK_NS1F_6fusion15FusionCallbacksIS1J_NS1N_17LinearCombinationISJ_fSJ_fLNS_15FloatRoundStyleE2EEESI_S1M_JEEENS4_5SM1004TMEM4LOAD26SM100_TMEM_LOAD_16dp128b8xENS4_13SM90_TMA_LOADES1C_NS4_17SM75_U32x4_LDSM_NENS4_14SM90_TMA_STOREES1C_NS4_17SM90_U32x4_STSM_NENS4_39AutoVectorizingCopyWithAssumedAlignmentILi128EEEEEEvvEEEEvNT_6ParamsE) ;  /* 0xffffff60021c7950 */ /* 0x000fea0003c3ffff */
        .weak           $__internal_1_$__cuda_sm10x_tcgen05_guardrail_trap_phase_invalid_during_alloc
        .type           $__internal_1_$__cuda_sm10x_tcgen05_guardrail_trap_phase_invalid_during_alloc,@function
        .size           $__internal_1_$__cuda_sm10x_tcgen05_guardrail_trap_phase_invalid_during_alloc,($__internal_2_$__cuda_sm10x_tcgen05_guardrail_trap_unallocated_columns_being_dealloced - $__internal_1_$__cuda_sm10x_tcgen05_guardrail_trap_phase_invalid_during_alloc)
$__internal_1_$__cuda_sm10x_tcgen05_guardrail_trap_phase_invalid_during_alloc:
[----:B------:R-:W-:Y:S05]  /*9f90*/  BPT.TRAP 0x1 ;  /* 0x000000040000795c */ /* 0x000fea0000300000 */
[----:B------:R-:W-:-:S04]  /*9fa0*/  MOV R5, 0x0 ;  /* 0x0000000000057802 */ /* 0x000fc80000000f00 */
[----:B------:R-:W-:Y:S05]  /*9fb0*/  RET.REL.NODEC R4 `(_ZN7cutlass13device_kernelINS_4gemm6kernel13GemmUniversalIN4cute5tupleIJiiiiEEENS1_10collective13CollectiveMmaINS1_35MainloopSm100TmaUmmaWarpSpecializedILi2ELi2ELi4ENS5_IJNS4_1CILi4EEENSA_ILi2EEENSA_ILi1EEEEEEEENS5_IJNSA_ILi64EEENSA_ILi128EEESH_EEENS_10tfloat32_tENS5_IJlSD_lEEESJ_SK_NS4_8TiledMMAINS4_8MMA_AtomIJNS4_17SM100_MMA_TF32_SSISJ_SJ_fLi64ELi128ELNS4_4UMMA5MajorE0ELSP_0ELNSO_7ScaleInE0ELSQ_0EEEEEENS4_6LayoutINS5_IJSD_SD_SD_EEENS5_IJNSA_ILi0EEESV_SV_EEEEENS5_IJNS4_10UnderscoreESY_SY_EEEEENS4_23SM90_TMA_LOAD_MULTICASTENS4_14ComposedLayoutINS4_7SwizzleILi3ELi4ELi3EEENS4_18smem_ptr_flag_bitsILi32EEENST_INS5_IJNSA_ILi8EEENSA_ILi32EEEEEENS5_IJS18_SD_EEEEEEEvNS4_8identityES11_S1C_vS1D_EENS_8epilogue10collective18CollectiveEpilogueINS1F_23Sm100TmaWarpSpecializedILi4ELi2ELi16ELb1ELb0EEEJSI_NS5_IJNST_ISG_SD_EENST_IS18_SD_EEEEESJ_SK_SJ_SK_NS1F_6fusion15FusionCallbacksIS1J_NS1N_17LinearCombinationISJ_fSJ_fLNS_15FloatRoundStyleE2EEESI_S1M_JEEENS4_5SM1004TMEM4LOAD26SM100_TMEM_LOAD_16dp128b8xENS4_13SM90_TMA_LOADES1C_NS4_17SM75_U32x4_LDSM_NENS4_14SM90_TMA_STOREES1C_NS4_17SM90_U32x4_STSM_NENS4_39AutoVectorizingCopyWithAssumedAlignmentILi128EEEEEEvvEEEEvNT_6ParamsE) ;  /* 0xffffff6004107950 */ /* 0x000fea0003c3ffff */
        .weak           $__internal_2_$__cuda_sm10x_tcgen05_guardrail_trap_unallocated_columns_being_dealloced
        .type           $__internal_2_$__cuda_sm10x_tcgen05_guardrail_trap_unallocated_columns_being_dealloced,@function
        .size           $__internal_2_$__cuda_sm10x_tcgen05_guardrail_trap_unallocated_columns_being_dealloced,(.L_x_181 - $__internal_2_$__cuda_sm10x_tcgen05_guardrail_trap_unallocated_columns_being_dealloced)
$__internal_2_$__cuda_sm10x_tcgen05_guardrail_trap_unallocated_columns_being_dealloced:
[----:B------:R-:W-:Y:S05]  /*9fc0*/  BPT.TRAP 0x1 ;  /* 0x000000040000795c */ /* 0x000fea0000300000 */
[----:B------:R-:W-:-:S04]  /*9fd0*/  HFMA2 R3, -RZ, RZ, 0, 0 ;  /* 0x00000000ff037431 */ /* 0x000fc800000001ff */
[----:B------:R-:W-:Y:S05]  /*9fe0*/  RET.REL.NODEC R2 `(_ZN7cutlass13device_kernelINS_4gemm6kernel13GemmUniversalIN4cute5tupleIJiiiiEEENS1_10collective13CollectiveMmaINS1_35MainloopSm100TmaUmmaWarpSpecializedILi2ELi2ELi4ENS5_IJNS4_1CILi4EEENSA_ILi2EEENSA_ILi1EEEEEEEENS5_IJNSA_ILi64EEENSA_ILi128EEESH_EEENS_10tfloat32_tENS5_IJlSD_lEEESJ_SK_NS4_8TiledMMAINS4_8MMA_AtomIJNS4_17SM100_MMA_TF32_SSISJ_SJ_fLi64ELi128ELNS4_4UMMA5MajorE0ELSP_0ELNSO_7ScaleInE0ELSQ_0EEEEEENS4_6LayoutINS5_IJSD_SD_SD_EEENS5_IJNSA_ILi0EEESV_SV_EEEEENS5_IJNS4_10UnderscoreESY_SY_EEEEENS4_23SM90_TMA_LOAD_MULTICASTENS4_14ComposedLayoutINS4_7SwizzleILi3ELi4ELi3EEENS4_18smem_ptr_flag_bitsILi32EEENST_INS5_IJNSA_ILi8EEENSA_ILi32EEEEEENS5_IJS18_SD_EEEEEEEvNS4_8identityES11_S1C_vS1D_EENS_8epilogue10collective18CollectiveEpilogueINS1F_23Sm100TmaWarpSpecializedILi4ELi2ELi16ELb1ELb0EEEJSI_NS5_IJNST_ISG_SD_EENST_IS18_SD_EEEEESJ_SK_SJ_SK_NS1F_6fusion15FusionCallbacksIS1J_NS1N_17LinearCombinationISJ_fSJ_fLNS_15FloatRoundStyleE2EEESI_S1M_JEEENS4_5SM1004TMEM4LOAD26SM100_TMEM_LOAD_16dp128b8xENS4_13SM90_TMA_LOADES1C_NS4_17SM75_U32x4_LDSM_NENS4_14SM90_TMA_STOREES1C_NS4_17SM90_U32x4_STSM_NENS4_39AutoVectorizingCopyWithAssumedAlignmentILi128EEEEEEvvEEEEvNT_6ParamsE) ;  /* 0xffffff6002047950 */ /* 0x000fea0003c3ffff */
.L_x_180:
[----:B------:R-:W-:-:S00]  /*9ff0*/  BRA `(.L_x_180) ;  /* 0xfffffffc00fc7947 */ /* 0x000fc0000383ffff */
[----:B------:R-:W-:-:S00]  /*a000*/  NOP ;  /* 0x0000000000007918 */ /* 0x000fc00000000000 */
[----:B------:R-:W-:-:S00]  /*a010*/  NOP ;  /* 0x0000000000007918 */ /* 0x000fc00000000000 */
[----:B------:R-:W-:-:S00]  /*a020*/  NOP ;  /* 0x0000000000007918 */ /* 0x000fc00000000000 */
[----:B------:R-:W-:-:S00]  /*a030*/  NOP ;  /* 0x0000000000007918 */ /* 0x000fc00000000000 */
[----:B------:R-:W-:-:S00]  /*a040*/  NOP ;  /* 0x0000000000007918 */ /* 0x000fc00000000000 */
[----:B------:R-:W-:-:S00]  /*a050*/  NOP ;  /* 0x0000000000007918 */ /* 0x000fc00000000000 */
[----:B------:R-:W-:-:S00]  /*a060*/  NOP ;  /* 0x0000000000007918 */ /* 0x000fc00000000000 */
[----:B------:R-:W-:-:S00]  /*a070*/  NOP ;  /* 0x0000000000007918 */ /* 0x000fc00000000000 */
.L_x_181:


//--------------------- .nv.global.init           --------------------------
	.section	.nv.global.init,"aw",@progbits
.nv.global.init:
	.type		$str$27,@object
	.size		$str$27,($str$28 - $str$27)
$str$27:
        /*0000*/ 	.byte	0x28, 0x61, 0x64, 0x64, 0x72, 0x65, 0x73, 0x73, 0x20, 0x26, 0x20, 0x6d, 0x61, 0x73, 0x6b, 0x29
        /*0010*/ 	.byte	0x20, 0x3d, 0x3d, 0x20, 0x30, 0x00
	.type		$str$28,@object
	.size		$str$28,($str$26 - $str$28)
$str$28:
        /*0016*/ 	.byte	0x2f, 0x74, 0x6d, 0x70, 0x2f, 0x63, 0x75, 0x74, 0x6c, 0x61, 0x73, 0x73, 0x5f, 0x73, 0x77, 0x65
        /*0026*/ 	.byte	0x65, 0x70, 0x5f, 0x73, 0x72, 0x63, 0x2f, 0x69, 0x6e, 0x63, 0x6c, 0x75, 0x64, 0x65, 0x2f, 0x63
        /*0036*/ 	.byte	0x75, 0x74, 0x65, 0x2f, 0x70, 0x6f, 0x69, 0x6e, 0x74, 0x65, 0x72, 0x5f, 0x66, 0x6c, 0x61, 0x67
        /*0046*/ 	.byte	0x67, 0x65, 0x64, 0x2e, 0x68, 0x70, 0x70, 0x00
	.type		$str$26,@object
	.size		$str$26,($str$25 - $str$26)
$str$26:
        /*004e*/ 	.byte	0x2f, 0x74, 0x6d, 0x70, 0x2f, 0x63, 0x75, 0x74, 0x6c, 0x61, 0x73, 0x73, 0x5f, 0x73, 0x77, 0x65
        /*005e*/ 	.byte	0x65, 0x70, 0x5f, 0x73, 0x72, 0x63, 0x2f, 0x69, 0x6e, 0x63, 0x6c, 0x75, 0x64, 0x65, 0x2f, 0x63
        /*006e*/ 	.byte	0x75, 0x74, 0x65, 0x2f, 0x61, 0x74, 0x6f, 0x6d, 0x2f, 0x63, 0x6f, 0x70, 0x79, 0x5f, 0x74, 0x72
        /*007e*/ 	.byte	0x61, 0x69, 0x74, 0x73, 0x5f, 0x73, 0x6d, 0x31, 0x30, 0x30, 0x2e, 0x68, 0x70, 0x70, 0x00
	.type		$str$25,@object
	.size		$str$25,(__unnamed_1 - $str$25)
$str$25:
        /*008d*/ 	.byte	0x28, 0x28, 0x75, 0x69, 0x6e, 0x74, 0x33, 0x32, 0x5f, 0x74, 0x28, 0x74, 0x68, 0x72, 0x65, 0x61
        /*009d*/ 	.byte	0x64, 0x49, 0x64, 0x78, 0x2e, 0x78, 0x29, 0x20, 0x2f, 0x20, 0x33, 0x32, 0x29, 0x20, 0x25, 0x20
        /*00ad*/ 	.byte	0x34, 0x29, 0x20, 0x3d, 0x3d, 0x20, 0x28, 0x28, 0x28, 0x74, 0x6d, 0x65, 0x6d, 0x5f, 0x61, 0x64
        /*00bd*/ 	.byte	0x64, 0x72, 0x20, 0x3e, 0x3e, 0x20, 0x31, 0x36, 0x29, 0x20, 0x2f, 0x20, 0x33, 0x32, 0x29, 0x20
        /*00cd*/ 	.byte	0x25, 0x20, 0x34, 0x29, 0x00
	.type		__unnamed_1,@object
	.size		__unnamed_1,(__unnamed_2 - __unnamed_1)
__unnamed_1:
        /*00d2*/ 	.byte	0x61, 0x75, 0x74, 0x6f, 0x20, 0x63, 0x75, 0x74, 0x65, 0x3a, 0x3a, 0x61, 0x73, 0x5f, 0x70, 0x6f
        /* <DEDUP_REMOVED lines=24> */
        /*0262*/ 	.byte	0x30, 0x34, 0x38, 0x3e, 0x3e, 0x3e, 0x3e, 0x5d, 0x00
	.type		__unnamed_2,@object
	.size		__unnamed_2,(.L_2 - __unnamed_2)
__unnamed_2:
        /* <DEDUP_REMOVED lines=45> */
        /*053b*/ 	.byte	0x3e, 0x3e, 0x3e, 0x5d, 0x00
.L_2:


//--------------------- .nv.shared._ZN7cutlass13device_kernelINS_4gemm6kernel13GemmUniversalIN4cute5tupleIJiiiiEEENS1_10collective13CollectiveMmaINS1_35MainloopSm100TmaUmmaWarpSpecializedILi2ELi2ELi4ENS5_IJNS4_1CILi4EEENSA_ILi2EEENSA_ILi1EEEEEEEENS5_IJNSA_ILi64EEENSA_ILi128EEESH_EEENS_10tfloat32_tENS5_IJlSD_lEEESJ_SK_NS4_8TiledMMAINS4_8MMA_AtomIJNS4_17SM100_MMA_TF32_SSISJ_SJ_fLi64ELi128ELNS4_4UMMA5MajorE0ELSP_0ELNSO_7ScaleInE0ELSQ_0EEEEEENS4_6LayoutINS5_IJSD_SD_SD_EEENS5_IJNSA_ILi0EEESV_SV_EEEEENS5_IJNS4_10UnderscoreESY_SY_EEEEENS4_23SM90_TMA_LOAD_MULTICASTENS4_14ComposedLayoutINS4_7SwizzleILi3ELi4ELi3EEENS4_18smem_ptr_flag_bitsILi32EEENST_INS5_IJNSA_ILi8EEENSA_ILi32EEEEEENS5_IJS18_SD_EEEEEEEvNS4_8identityES11_S1C_vS1D_EENS_8epilogue10collective18CollectiveEpilogueINS1F_23Sm100TmaWarpSpecializedILi4ELi2ELi16ELb1ELb0EEEJSI_NS5_IJNST_ISG_SD_EENST_IS18_SD_EEEEESJ_SK_SJ_SK_NS1F_6fusion15FusionCallbacksIS1J_NS1N_17LinearCombinationISJ_fSJ_fLNS_15FloatRoundStyleE2EEESI_S1M_JEEENS4_5SM1004TMEM4LOAD26SM100_TMEM_LOAD_16dp128b8xENS4_13SM90_TMA_LOADES1C_NS4_17SM75_U32x4_LDSM_NENS4_14SM90_TMA_STOREES1C_NS4_17SM90_U32x4_STSM_NENS4_39AutoVectorizingCopyWithAssumedAlignmentILi128EEEEEEvvEEEEvNT_6ParamsE --------------------------
	.section	.nv.shared._ZN7cutlass13device_kernelINS_4gemm6kernel13GemmUniversalIN4cute5tupleIJiiiiEEENS1_10collective13CollectiveMmaINS1_35MainloopSm100TmaUmmaWarpSpecializedILi2ELi2ELi4ENS5_IJNS4_1CILi4EEENSA_ILi2EEENSA_ILi1EEEEEEEENS5_IJNSA_ILi64EEENSA_ILi128EEESH_EEENS_10tfloat32_tENS5_IJlSD_lEEESJ_SK_NS4_8TiledMMAINS4_8MMA_AtomIJNS4_17SM100_MMA_TF32_SSISJ_SJ_fLi64ELi128ELNS4_4UMMA5MajorE0ELSP_0ELNSO_7ScaleInE0ELSQ_0EEEEEENS4_6LayoutINS5_IJSD_SD_SD_EEENS5_IJNSA_ILi0EEESV_SV_EEEEENS5_IJNS4_10UnderscoreESY_SY_EEEEENS4_23SM90_TMA_LOAD_MULTICASTENS4_14ComposedLayoutINS4_7SwizzleILi3ELi4ELi3EEENS4_18smem_ptr_flag_bitsILi32EEENST_INS5_IJNSA_ILi8EEENSA_ILi32EEEEEENS5_IJS18_SD_EEEEEEEvNS4_8identityES11_S1C_vS1D_EENS_8epilogue10collective18CollectiveEpilogueINS1F_23Sm100TmaWarpSpecializedILi4ELi2ELi16ELb1ELb0EEEJSI_NS5_IJNST_ISG_SD_EENST_IS18_SD_EEEEESJ_SK_SJ_SK_NS1F_6fusion15FusionCallbacksIS1J_NS1N_17LinearCombinationISJ_fSJ_fLNS_15FloatRoundStyleE2EEESI_S1M_JEEENS4_5SM1004TMEM4LOAD26SM100_TMEM_LOAD_16dp128b8xENS4_13SM90_TMA_LOADES1C_NS4_17SM75_U32x4_LDSM_NENS4_14SM90_TMA_STOREES1C_NS4_17SM90_U32x4_STSM_NENS4_39AutoVectorizingCopyWithAssumedAlignmentILi128EEEEEEvvEEEEvNT_6ParamsE,"aw",@nobits
	.sectionflags	@""
	.align	16
	.zero		1024


//--------------------- .nv.shared.reserved.0     --------------------------
	.section	.nv.shared.reserved.0,"aw",@nobits
	.weak		__nv_reservedSMEM_offset_0_alias
	.size		__nv_reservedSMEM_offset_0_alias, 0, 64
	.other		__nv_reservedSMEM_offset_0_alias,@"STO_CUDA_RESERVED_SHARED STV_DEFAULT"
__nv_reservedSMEM_offset_0_alias:
	.zero		0
.nv.shared.reserved.0:
	.zero		64
	.weak		__nv_reservedSMEM_tcgen05_partition
	.type		__nv_reservedSMEM_tcgen05_partition,@object
	.size		__nv_reservedSMEM_tcgen05_partition,(.L_0 - __nv_reservedSMEM_tcgen05_partition)
__nv_reservedSMEM_tcgen05_partition:
	.zero		32
.L_0:


//--------------------- .nv.global                --------------------------
	.section	.nv.global,"aw",@nobits
.nv.global:
	.type		_ZN40_INTERNAL_68c628fb_4_k_cu_10229e75_294114cute1_E,@object
	.size		_ZN40_INTERNAL_68c628fb_4_k_cu_10229e75_294114cute1_E,(_ZN40_INTERNAL_68c628fb_4_k_cu_10229e75_294114cuda3std3__45__cpo6cbeginE - _ZN40_INTERNAL_68c628fb_4_k_cu_10229e75_294114cute1_E)
_ZN40_INTERNAL_68c628fb_4_k_cu_10229e75_294114cute1_E:
	.zero		1
	.type		_ZN40_INTERNAL_68c628fb_4_k_cu_10229e75_294114cuda3std3__45__cpo6cbeginE,@object
	.size		_ZN40_INTERNAL_68c628fb_4_k_cu_10229e75_294114cuda3std3__45__cpo6cbeginE,(_ZN40_INTERNAL_68c628fb_4_k_cu_10229e75_294114cuda3std3__48in_placeE - _ZN40_INTERNAL_68c628fb_4_k_cu_10229e75_294114cuda3std3__45__cpo6cbeginE)
_ZN40_INTERNAL_68c628fb_4_k_cu_10229e75_294114cuda3std3__45__cpo6cbeginE:
	.zero		1
	.type		_ZN40_INTERNAL_68c628fb_4_k_cu_10229e75_294114cuda3std3__48in_placeE,@object
	.size		_ZN40_INTERNAL_68c628fb_4_k_cu_10229e75_294114cuda3std3__48in_placeE,(_ZN40_INTERNAL_68c628fb_4_k_cu_10229e75_294114cuda3std6ranges3__45__cpo9iter_moveE - _ZN40_INTERNAL_68c628fb_4_k_cu_10229e75_294114cuda3std3__48in_placeE)
_ZN40_INTERNAL_68c628fb_4_k_cu_10229e75_294114cuda3std3__48in_placeE:
	.zero		1
	.type		_ZN40_INTERNAL_68c628fb_4_k_cu_10229e75_294114cuda3std6ranges3__45__cpo9iter_moveE,@object
	.size		_ZN40_INTERNAL_68c628fb_4_k_cu_10229e75_294114cuda3std6ranges3__45__cpo9iter_moveE,(_ZN40_INTERNAL_68c628fb_4_k_cu_10229e75_294114cuda3std3__45__cpo5beginE - _ZN40_INTERNAL_68c628fb_4_k_cu_10229e75_294114cuda3std6ranges3__45__cpo9iter_moveE)
_ZN40_INTERNAL_68c628fb_4_k_cu_10229e75_294114cuda3std6ranges3__45__cpo9iter_moveE:
	.zero		1
	.type		_ZN40_INTERNAL_68c628fb_4_k_cu_10229e75_294114cuda3std3__45__cpo5beginE,@object
	.size		_ZN40_INTERNAL_68c628fb_4_k_cu_10229e75_294114cuda3std3__45__cpo5beginE,(_ZN40_INTERNAL_68c628fb_4_k_cu_10229e75_294114cuda3std3__442_GLOBAL__N__68c628fb_4_k_cu_10229e75_294116ignoreE - _ZN40_INTERNAL_68c628fb_4_k_cu_10229e75_294114cuda3std3__45__cpo5beginE)
_ZN40_INTERNAL_68c628fb_4_k_cu_10229e75_294114cuda3std3__45__cpo5beginE:
	.zero		1
	.type		_ZN40_INTERNAL_68c628fb_4_k_cu_10229e75_294114cuda3std3__442_GLOBAL__N__68c628fb_4_k_cu_10229e75_294116ignoreE,@object
	.size		_ZN40_INTERNAL_68c628fb_4_k_cu_10229e75_294114cuda3std3__442_GLOBAL__N__68c628fb_4_k_cu_10229e75_294116ignoreE,(_ZN40_INTERNAL_68c628fb_4_k_cu_10229e75_294114cute7productE - _ZN40_INTERNAL_68c628fb_4_k_cu_10229e75_294114cuda3std3__442_GLOBAL__N__68c628fb_4_k_cu_10229e75_294116ignoreE)
_ZN40_INTERNAL_68c628fb_4_k_cu_10229e75_294114cuda3std3__442_GLOBAL__N__68c628fb_4_k_cu_10229e75_294116ignoreE:
	.zero		1
	.type		_ZN40_INTERNAL_68c628fb_4_k_cu_10229e75_294114cute7productE,@object
	.size		_ZN40_INTERNAL_68c628fb_4_k_cu_10229e75_294114cute7productE,(_ZN40_INTERNAL_68c628fb_4_k_cu_10229e75_294114cuda3std3__45__cpo3endE - _ZN40_INTERNAL_68c628fb_4_k_cu_10229e75_294114cute7productE)
_ZN40_INTERNAL_68c628fb_4_k_cu_10229e75_294114cute7productE:
	.zero		1
	.type		_ZN40_INTERNAL_68c628fb_4_k_cu_10229e75_294114cuda3std3__45__cpo3endE,@object
	.size		_ZN40_INTERNAL_68c628fb_4_k_cu_10229e75_294114cuda3std3__45__cpo3endE,(_ZN40_INTERNAL_68c628fb_4_k_cu_10229e75_294114cuda3std3__419piecewise_constructE - _ZN40_INTERNAL_68c628fb_4_k_cu_10229e75_294114cuda3std3__45__cpo3endE)
_ZN40_INTERNAL_68c628fb_4_k_cu_10229e75_294114cuda3std3__45__cpo3endE:
	.zero		1
	.type		_ZN40_INTERNAL_68c628fb_4_k_cu_10229e75_294114cuda3std3__419piecewise_constructE,@object
	.size		_ZN40_INTERNAL_68c628fb_4_k_cu_10229e75_294114cuda3std3__419piecewise_constructE,(_ZN40_INTERNAL_68c628fb_4_k_cu_10229e75_294114cuda3std3__45__cpo4cendE - _ZN40_INTERNAL_68c628fb_4_k_cu_10229e75_294114cuda3std3__419piecewise_constructE)
_ZN40_INTERNAL_68c628fb_4_k_cu_10229e75_294114cuda3std3__419piecewise_constructE:
	.zero		1
	.type		_ZN40_INTERNAL_68c628fb_4_k_cu_10229e75_294114cuda3std3__45__cpo4cendE,@object
	.size		_ZN40_INTERNAL_68c628fb_4_k_cu_10229e75_294114cuda3std3__45__cpo4cendE,(_ZN40_INTERNAL_68c628fb_4_k_cu_10229e75_294114cuda3std6ranges3__45__cpo4swapE - _ZN40_INTERNAL_68c628fb_4_k_cu_10229e75_294114cuda3std3__45__cpo4cendE)
_ZN40_INTERNAL_68c628fb_4_k_cu_10229e75_294114cuda3std3__45__cpo4cendE:
	.zero		1
	.type		_ZN40_INTERNAL_68c628fb_4_k_cu_10229e75_294114cuda3std6ranges3__45__cpo4swapE,@object
	.size		_ZN40_INTERNAL_68c628fb_4_k_cu_10229e75_294114cuda3std6ranges3__45__cpo4swapE,(.L_10 - _ZN40_INTERNAL_68c628fb_4_k_cu_10229e75_294114cuda3std6ranges3__45__cpo4swapE)
_ZN40_INTERNAL_68c628fb_4_k_cu_10229e75_294114cuda3std6ranges3__45__cpo4swapE:
	.zero		1
.L_10:


//--------------------- .nv.constant0._ZN7cutlass13device_kernelINS_4gemm6kernel13GemmUniversalIN4cute5tupleIJiiiiEEENS1_10collective13CollectiveMmaINS1_35MainloopSm100TmaUmmaWarpSpecializedILi2ELi2ELi4ENS5_IJNS4_1CILi4EEENSA_ILi2EEENSA_ILi1EEEEEEEENS5_IJNSA_ILi64EEENSA_ILi128EEESH_EEENS_10tfloat32_tENS5_IJlSD_lEEESJ_SK_NS4_8TiledMMAINS4_8MMA_AtomIJNS4_17SM100_MMA_TF32_SSISJ_SJ_fLi64ELi128ELNS4_4UMMA5MajorE0ELSP_0ELNSO_7ScaleInE0ELSQ_0EEEEEENS4_6LayoutINS5_IJSD_SD_SD_EEENS5_IJNSA_ILi0EEESV_SV_EEEEENS5_IJNS4_10UnderscoreESY_SY_EEEEENS4_23SM90_TMA_LOAD_MULTICASTENS4_14ComposedLayoutINS4_7SwizzleILi3ELi4ELi3EEENS4_18smem_ptr_flag_bitsILi32EEENST_INS5_IJNSA_ILi8EEENSA_ILi32EEEEEENS5_IJS18_SD_EEEEEEEvNS4_8identityES11_S1C_vS1D_EENS_8epilogue10collective18CollectiveEpilogueINS1F_23Sm100TmaWarpSpecializedILi4ELi2ELi16ELb1ELb0EEEJSI_NS5_IJNST_ISG_SD_EENST_IS18_SD_EEEEESJ_SK_SJ_SK_NS1F_6fusion15FusionCallbacksIS1J_NS1N_17LinearCombinationISJ_fSJ_fLNS_15FloatRoundStyleE2EEESI_S1M_JEEENS4_5SM1004TMEM4LOAD26SM100_TMEM_LOAD_16dp128b8xENS4_13SM90_TMA_LOADES1C_NS4_17SM75_U32x4_LDSM_NENS4_14SM90_TMA_STOREES1C_NS4_17SM90_U32x4_STSM_NENS4_39AutoVectorizingCopyWithAssumedAlignmentILi128EEEEEEvvEEEEvNT_6ParamsE --------------------------
	.section	.nv.constant0._ZN7cutlass13device_kernelINS_4gemm6kernel13GemmUniversalIN4cute5tupleIJiiiiEEENS1_10collective13CollectiveMmaINS1_35MainloopSm100TmaUmmaWarpSpecializedILi2ELi2ELi4ENS5_IJNS4_1CILi4EEENSA_ILi2EEENSA_ILi1EEEEEEEENS5_IJNSA_ILi64EEENSA_ILi128EEESH_EEENS_10tfloat32_tENS5_IJlSD_lEEESJ_SK_NS4_8TiledMMAINS4_8MMA_AtomIJNS4_17SM100_MMA_TF32_SSISJ_SJ_fLi64ELi128ELNS4_4UMMA5MajorE0ELSP_0ELNSO_7ScaleInE0ELSQ_0EEEEEENS4_6LayoutINS5_IJSD_SD_SD_EEENS5_IJNSA_ILi0EEESV_SV_EEEEENS5_IJNS4_10UnderscoreESY_SY_EEEEENS4_23SM90_TMA_LOAD_MULTICASTENS4_14ComposedLayoutINS4_7SwizzleILi3ELi4ELi3EEENS4_18smem_ptr_flag_bitsILi32EEENST_INS5_IJNSA_ILi8EEENSA_ILi32EEEEEENS5_IJS18_SD_EEEEEEEvNS4_8identityES11_S1C_vS1D_EENS_8epilogue10collective18CollectiveEpilogueINS1F_23Sm100TmaWarpSpecializedILi4ELi2ELi16ELb1ELb0EEEJSI_NS5_IJNST_ISG_SD_EENST_IS18_SD_EEEEESJ_SK_SJ_SK_NS1F_6fusion15FusionCallbacksIS1J_NS1N_17LinearCombinationISJ_fSJ_fLNS_15FloatRoundStyleE2EEESI_S1M_JEEENS4_5SM1004TMEM4LOAD26SM100_TMEM_LOAD_16dp128b8xENS4_13SM90_TMA_LOADES1C_NS4_17SM75_U32x4_LDSM_NENS4_14SM90_TMA_STOREES1C_NS4_17SM90_U32x4_STSM_NENS4_39AutoVectorizingCopyWithAssumedAlignmentILi128EEEEEEvvEEEEvNT_6ParamsE,"a",@progbits
	.sectionflags	@""
	.align	4
.nv.constant0._ZN7cutlass13device_kernelINS_4gemm6kernel13GemmUniversalIN4cute5tupleIJiiiiEEENS1_10collective13CollectiveMmaINS1_35MainloopSm100TmaUmmaWarpSpecializedILi2ELi2ELi4ENS5_IJNS4_1CILi4EEENSA_ILi2EEENSA_ILi1EEEEEEEENS5_IJNSA_ILi64EEENSA_ILi128EEESH_EEENS_10tfloat32_tENS5_IJlSD_lEEESJ_SK_NS4_8TiledMMAINS4_8MMA_AtomIJNS4_17SM100_MMA_TF32_SSISJ_SJ_fLi64ELi128ELNS4_4UMMA5MajorE0ELSP_0ELNSO_7ScaleInE0ELSQ_0EEEEEENS4_6LayoutINS5_IJSD_SD_SD_EEENS5_IJNSA_ILi0EEESV_SV_EEEEENS5_IJNS4_10UnderscoreESY_SY_EEEEENS4_23SM90_TMA_LOAD_MULTICASTENS4_14ComposedLayoutINS4_7SwizzleILi3ELi4ELi3EEENS4_18smem_ptr_flag_bitsILi32EEENST_INS5_IJNSA_ILi8EEENSA_ILi32EEEEEENS5_IJS18_SD_EEEEEEEvNS4_8identityES11_S1C_vS1D_EENS_8epilogue10collective18CollectiveEpilogueINS1F_23Sm100TmaWarpSpecializedILi4ELi2ELi16ELb1ELb0EEEJSI_NS5_IJNST_ISG_SD_EENST_IS18_SD_EEEEESJ_SK_SJ_SK_NS1F_6fusion15FusionCallbacksIS1J_NS1N_17LinearCombinationISJ_fSJ_fLNS_15FloatRoundStyleE2EEESI_S1M_JEEENS4_5SM1004TMEM4LOAD26SM100_TMEM_LOAD_16dp128b8xENS4_13SM90_TMA_LOADES1C_NS4_17SM75_U32x4_LDSM_NENS4_14SM90_TMA_STOREES1C_NS4_17SM90_U32x4_STSM_NENS4_39AutoVectorizingCopyWithAssumedAlignmentILi128EEEEEEvvEEEEvNT_6ParamsE:
	.zero		2944


//--------------------- SYMBOLS --------------------------

	.type		.nv.reservedSmem.offset0,@object
	.size		.nv.reservedSmem.offset0,0x4
	.type		.nv.reservedSmem.cap,@object
	.size		.nv.reservedSmem.cap,0x4
	.type		__assertfail,@function
